// auto-generated by cutlass_sweep.gemm — config: {"arch": "sm_100", "cluster_m": 2, "cluster_n": 1, "dtype": "fp16", "stages": 3, "tile_k": 64, "tile_m": 128, "tile_n": 256}
#include "cutlass/cutlass.h"
#include "cutlass/gemm/collective/collective_builder.hpp"
#include "cutlass/gemm/device/gemm_universal_adapter.h"
#include "cutlass/gemm/kernel/gemm_universal.hpp"
#include "cutlass/epilogue/collective/collective_builder.hpp"

using ElemA = cutlass::half_t;
using ElemB = cutlass::half_t;
using ElemCD = cutlass::half_t;
using Acc  = float;
using TileShape    = cute::Shape<cute::_128, cute::_256, cute::_64>;
using ClusterShape = cute::Shape<cute::_2, cute::_1, cute::_1>;

using CollectiveEpilogue = typename cutlass::epilogue::collective::CollectiveBuilder<
    cutlass::arch::Sm100, cutlass::arch::OpClassTensorOp,
    TileShape, ClusterShape,
    cutlass::epilogue::collective::EpilogueTileAuto,
    Acc, Acc,
    ElemCD, cutlass::layout::RowMajor, 128 / cutlass::sizeof_bits<ElemCD>::value,
    ElemCD, cutlass::layout::RowMajor, 128 / cutlass::sizeof_bits<ElemCD>::value,
    cutlass::epilogue::collective::EpilogueScheduleAuto
  >::CollectiveOp;

using CollectiveMainloop = typename cutlass::gemm::collective::CollectiveBuilder<
    cutlass::arch::Sm100, cutlass::arch::OpClassTensorOp,
    ElemA, cutlass::layout::RowMajor, 128 / cutlass::sizeof_bits<ElemA>::value,
    ElemB, cutlass::layout::ColumnMajor, 128 / cutlass::sizeof_bits<ElemB>::value,
    Acc,
    TileShape, ClusterShape,
    cutlass::gemm::collective::StageCount<3>,
    cutlass::gemm::collective::KernelScheduleAuto
  >::CollectiveOp;

using GemmKernel = cutlass::gemm::kernel::GemmUniversal<
    cute::Shape<int,int,int,int>,
    CollectiveMainloop,
    CollectiveEpilogue
>;
using Gemm = cutlass::gemm::device::GemmUniversalAdapter<GemmKernel>;

// Force the device kernel symbol into the cubin without needing a host main.
auto* _anchor = &cutlass::device_kernel<GemmKernel>;


// ===== COMPILED SASS (sm_100a) =====

	.target	sm_100a

	.elftype	@"ET_EXEC"


//--------------------- .note.nv.tkinfo           --------------------------
	.section	.note.nv.tkinfo,"",@"SHT_NOTE"
	.sectionflags	@"SHF_NOTE_NV_TKINFO"
	.tkinfo
        /*0018*/ 	.word	0x00000002
        /*0030*/ 	.string	""
        /*0030*/ 	.string	"ptxas"
        /*0030*/ 	.string	"Cuda compilation tools, release 13.0, V13.0.88"
        /*0030*/ 	.string	"Build cuda_13.0.r13.0/compiler.36424714_0"
        /*0030*/ 	.string	"-arch sm_100a -m 64 "



//--------------------- .note.nv.cuinfo           --------------------------
	.section	.note.nv.cuinfo,"",@"SHT_NOTE"
	.sectionflags	@"SHF_NOTE_NV_CUINFO"
        /*0018*/ 	.short	0x0002
        /*001a*/ 	.short	0x0064
        /*001c*/ 	.short	0x0082
	.zero		2


//--------------------- .nv.info                  --------------------------
	.section	.nv.info,"",@"SHT_CUDA_INFO"
	.align	4


	//----- nvinfo : EIATTR_REGCOUNT
	.align		4
        /*0000*/ 	.byte	0x04, 0x2f
        /*0002*/ 	.short	(.L_19 - .L_18)
	.align		4
.L_18:
        /*0004*/ 	.word	index@(_ZN7cutlass13device_kernelINS_4gemm6kernel13GemmUniversalIN4cute5tupleIJiiiiEEENS1_10collective13CollectiveMmaINS1_35MainloopSm100TmaUmmaWarpSpecializedILi3ELi2ELi4ENS5_IJNS4_1CILi2EEENSA_ILi1EEESC_EEEEENS5_IJNSA_ILi128EEENSA_ILi256EEENSA_ILi64EEEEEENS_6half_tENS5_IJlSC_lEEESJ_SK_NS4_8TiledMMAINS4_8MMA_AtomIJNS4_26SM100_MMA_F16BF16_2x1SM_SSISJ_SJ_fLi128ELi256ELNS4_4UMMA5MajorE0ELSP_0ELNSO_7ScaleInE0ELSQ_0EEEEEENS4_6LayoutINS5_IJSC_SC_SC_EEENS5_IJNSA_ILi0EEESV_SV_EEEEENS5_IJNS4_10UnderscoreESY_SY_EEEEENS4_18SM100_TMA_2SM_LOADENS4_14ComposedLayoutINS4_7SwizzleILi3ELi4ELi3EEENS4_18smem_ptr_flag_bitsILi16EEENST_INS5_IJNSA_ILi8EEESH_EEENS5_IJSH_SC_EEEEEEEvNS4_8identityES11_S1B_vS1C_EENS_8epilogue10collective18CollectiveEpilogueINS1E_23Sm100TmaWarpSpecializedILi4ELi2ELi32ELb1ELb0EEEJNS5_IJSH_SG_SH_EEENS5_IJNST_ISH_SC_EENST_INS5_IJNSA_ILi32EEESB_EEENS5_IJSC_SF_EEEEEEEESJ_SK_SJ_SK_NS1E_6fusion15FusionCallbacksIS1I_NS1Q_17LinearCombinationISJ_fSJ_fLNS_15FloatRoundStyleE2EEES1J_S1P_JEEENS4_5SM1004TMEM4LOAD26SM100_TMEM_LOAD_32dp32b32xENS4_13SM90_TMA_LOADENS12_INS13_ILi2ELi4ELi3EEES16_NST_INS5_IJS17_S1L_EEENS5_IJS1L_SC_EEEEEEENS4_39AutoVectorizingCopyWithAssumedAlignmentILi128EEENS4_14SM90_TMA_STOREES25_S27_S27_EEEvvEEEEvNT_6ParamsE)
        /*0008*/ 	.word	0x00000073


	//----- nvinfo : EIATTR_FRAME_SIZE
	.align		4
.L_19:
        /*000c*/ 	.byte	0x04, 0x11
        /*000e*/ 	.short	(.L_21 - .L_20)
	.align		4
.L_20:
        /*0010*/ 	.word	index@($__internal_2_$__cuda_sm10x_tcgen05_guardrail_trap_unallocated_columns_being_dealloced)
        /*0014*/ 	.word	0x00000000


	//----- nvinfo : EIATTR_FRAME_SIZE
	.align		4
.L_21:
        /*0018*/ 	.byte	0x04, 0x11
        /*001a*/ 	.short	(.L_23 - .L_22)
	.align		4
.L_22:
        /*001c*/ 	.word	index@($__internal_1_$__cuda_sm10x_tcgen05_guardrail_trap_phase_invalid_during_alloc)
        /*0020*/ 	.word	0x00000000


	//----- nvinfo : EIATTR_FRAME_SIZE
	.align		4
.L_23:
        /*0024*/ 	.byte	0x04, 0x11
        /*0026*/ 	.short	(.L_25 - .L_24)
	.align		4
.L_24:
        /*0028*/ 	.word	index@($__internal_0_$__cuda_sm10x_tcgen05_guardrail_trap_col_being_dealloced_not_returned_by_alloc)
        /*002c*/ 	.word	0x00000000


	//----- nvinfo : EIATTR_FRAME_SIZE
	.align		4
.L_25:
        /*0030*/ 	.byte	0x04, 0x11
        /*0032*/ 	.short	(.L_27 - .L_26)
	.align		4
.L_26:
        /*0034*/ 	.word	index@(_ZN7cutlass13device_kernelINS_4gemm6kernel13GemmUniversalIN4cute5tupleIJiiiiEEENS1_10collective13CollectiveMmaINS1_35MainloopSm100TmaUmmaWarpSpecializedILi3ELi2ELi4ENS5_IJNS4_1CILi2EEENSA_ILi1EEESC_EEEEENS5_IJNSA_ILi128EEENSA_ILi256EEENSA_ILi64EEEEEENS_6half_tENS5_IJlSC_lEEESJ_SK_NS4_8TiledMMAINS4_8MMA_AtomIJNS4_26SM100_MMA_F16BF16_2x1SM_SSISJ_SJ_fLi128ELi256ELNS4_4UMMA5MajorE0ELSP_0ELNSO_7ScaleInE0ELSQ_0EEEEEENS4_6LayoutINS5_IJSC_SC_SC_EEENS5_IJNSA_ILi0EEESV_SV_EEEEENS5_IJNS4_10UnderscoreESY_SY_EEEEENS4_18SM100_TMA_2SM_LOADENS4_14ComposedLayoutINS4_7SwizzleILi3ELi4ELi3EEENS4_18smem_ptr_flag_bitsILi16EEENST_INS5_IJNSA_ILi8EEESH_EEENS5_IJSH_SC_EEEEEEEvNS4_8identityES11_S1B_vS1C_EENS_8epilogue10collective18CollectiveEpilogueINS1E_23Sm100TmaWarpSpecializedILi4ELi2ELi32ELb1ELb0EEEJNS5_IJSH_SG_SH_EEENS5_IJNST_ISH_SC_EENST_INS5_IJNSA_ILi32EEESB_EEENS5_IJSC_SF_EEEEEEEESJ_SK_SJ_SK_NS1E_6fusion15FusionCallbacksIS1I_NS1Q_17LinearCombinationISJ_fSJ_fLNS_15FloatRoundStyleE2EEES1J_S1P_JEEENS4_5SM1004TMEM4LOAD26SM100_TMEM_LOAD_32dp32b32xENS4_13SM90_TMA_LOADENS12_INS13_ILi2ELi4ELi3EEES16_NST_INS5_IJS17_S1L_EEENS5_IJS1L_SC_EEEEEEENS4_39AutoVectorizingCopyWithAssumedAlignmentILi128EEENS4_14SM90_TMA_STOREES25_S27_S27_EEEvvEEEEvNT_6ParamsE)
        /*0038*/ 	.word	0x00000000


	//----- nvinfo : EIATTR_MIN_STACK_SIZE
	.align		4
.L_27:
        /*003c*/ 	.byte	0x04, 0x12
        /*003e*/ 	.short	(.L_29 - .L_28)
	.align		4
.L_28:
        /*0040*/ 	.word	index@(_ZN7cutlass13device_kernelINS_4gemm6kernel13GemmUniversalIN4cute5tupleIJiiiiEEENS1_10collective13CollectiveMmaINS1_35MainloopSm100TmaUmmaWarpSpecializedILi3ELi2ELi4ENS5_IJNS4_1CILi2EEENSA_ILi1EEESC_EEEEENS5_IJNSA_ILi128EEENSA_ILi256EEENSA_ILi64EEEEEENS_6half_tENS5_IJlSC_lEEESJ_SK_NS4_8TiledMMAINS4_8MMA_AtomIJNS4_26SM100_MMA_F16BF16_2x1SM_SSISJ_SJ_fLi128ELi256ELNS4_4UMMA5MajorE0ELSP_0ELNSO_7ScaleInE0ELSQ_0EEEEEENS4_6LayoutINS5_IJSC_SC_SC_EEENS5_IJNSA_ILi0EEESV_SV_EEEEENS5_IJNS4_10UnderscoreESY_SY_EEEEENS4_18SM100_TMA_2SM_LOADENS4_14ComposedLayoutINS4_7SwizzleILi3ELi4ELi3EEENS4_18smem_ptr_flag_bitsILi16EEENST_INS5_IJNSA_ILi8EEESH_EEENS5_IJSH_SC_EEEEEEEvNS4_8identityES11_S1B_vS1C_EENS_8epilogue10collective18CollectiveEpilogueINS1E_23Sm100TmaWarpSpecializedILi4ELi2ELi32ELb1ELb0EEEJNS5_IJSH_SG_SH_EEENS5_IJNST_ISH_SC_EENST_INS5_IJNSA_ILi32EEESB_EEENS5_IJSC_SF_EEEEEEEESJ_SK_SJ_SK_NS1E_6fusion15FusionCallbacksIS1I_NS1Q_17LinearCombinationISJ_fSJ_fLNS_15FloatRoundStyleE2EEES1J_S1P_JEEENS4_5SM1004TMEM4LOAD26SM100_TMEM_LOAD_32dp32b32xENS4_13SM90_TMA_LOADENS12_INS13_ILi2ELi4ELi3EEES16_NST_INS5_IJS17_S1L_EEENS5_IJS1L_SC_EEEEEEENS4_39AutoVectorizingCopyWithAssumedAlignmentILi128EEENS4_14SM90_TMA_STOREES25_S27_S27_EEEvvEEEEvNT_6ParamsE)
        /*0044*/ 	.word	0x00000000
.L_29:


//--------------------- .nv.compat                --------------------------
	.section	.nv.compat,"",@"SHT_CUDA_COMPAT_INFO"
	.align	4
        /*0000*/ 	.byte	0x02, 0x09, 0x01, 0x00, 0x02, 0x02, 0x02, 0x00, 0x02, 0x05, 0x05, 0x00, 0x03, 0x07, 0x01, 0x01
        /*0010*/ 	.byte	0x02, 0x03, 0x01, 0x00, 0x02, 0x06, 0x01, 0x00, 0x04, 0x0b, 0x08, 0x00, 0x09, 0x00, 0x00, 0x00
        /*0020*/ 	.byte	0x00, 0x00, 0x00, 0x00


//--------------------- .nv.info._ZN7cutlass13device_kernelINS_4gemm6kernel13GemmUniversalIN4cute5tupleIJiiiiEEENS1_10collective13CollectiveMmaINS1_35MainloopSm100TmaUmmaWarpSpecializedILi3ELi2ELi4ENS5_IJNS4_1CILi2EEENSA_ILi1EEESC_EEEEENS5_IJNSA_ILi128EEENSA_ILi256EEENSA_ILi64EEEEEENS_6half_tENS5_IJlSC_lEEESJ_SK_NS4_8TiledMMAINS4_8MMA_AtomIJNS4_26SM100_MMA_F16BF16_2x1SM_SSISJ_SJ_fLi128ELi256ELNS4_4UMMA5MajorE0ELSP_0ELNSO_7ScaleInE0ELSQ_0EEEEEENS4_6LayoutINS5_IJSC_SC_SC_EEENS5_IJNSA_ILi0EEESV_SV_EEEEENS5_IJNS4_10UnderscoreESY_SY_EEEEENS4_18SM100_TMA_2SM_LOADENS4_14ComposedLayoutINS4_7SwizzleILi3ELi4ELi3EEENS4_18smem_ptr_flag_bitsILi16EEENST_INS5_IJNSA_ILi8EEESH_EEENS5_IJSH_SC_EEEEEEEvNS4_8identityES11_S1B_vS1C_EENS_8epilogue10collective18CollectiveEpilogueINS1E_23Sm100TmaWarpSpecializedILi4ELi2ELi32ELb1ELb0EEEJNS5_IJSH_SG_SH_EEENS5_IJNST_ISH_SC_EENST_INS5_IJNSA_ILi32EEESB_EEENS5_IJSC_SF_EEEEEEEESJ_SK_SJ_SK_NS1E_6fusion15FusionCallbacksIS1I_NS1Q_17LinearCombinationISJ_fSJ_fLNS_15FloatRoundStyleE2EEES1J_S1P_JEEENS4_5SM1004TMEM4LOAD26SM100_TMEM_LOAD_32dp32b32xENS4_13SM90_TMA_LOADENS12_INS13_ILi2ELi4ELi3EEES16_NST_INS5_IJS17_S1L_EEENS5_IJS1L_SC_EEEEEEENS4_39AutoVectorizingCopyWithAssumedAlignmentILi128EEENS4_14SM90_TMA_STOREES25_S27_S27_EEEvvEEEEvNT_6ParamsE --------------------------
	.section	.nv.info._ZN7cutlass13device_kernelINS_4gemm6kernel13GemmUniversalIN4cute5tupleIJiiiiEEENS1_10collective13CollectiveMmaINS1_35MainloopSm100TmaUmmaWarpSpecializedILi3ELi2ELi4ENS5_IJNS4_1CILi2EEENSA_ILi1EEESC_EEEEENS5_IJNSA_ILi128EEENSA_ILi256EEENSA_ILi64EEEEEENS_6half_tENS5_IJlSC_lEEESJ_SK_NS4_8TiledMMAINS4_8MMA_AtomIJNS4_26SM100_MMA_F16BF16_2x1SM_SSISJ_SJ_fLi128ELi256ELNS4_4UMMA5MajorE0ELSP_0ELNSO_7ScaleInE0ELSQ_0EEEEEENS4_6LayoutINS5_IJSC_SC_SC_EEENS5_IJNSA_ILi0EEESV_SV_EEEEENS5_IJNS4_10UnderscoreESY_SY_EEEEENS4_18SM100_TMA_2SM_LOADENS4_14ComposedLayoutINS4_7SwizzleILi3ELi4ELi3EEENS4_18smem_ptr_flag_bitsILi16EEENST_INS5_IJNSA_ILi8EEESH_EEENS5_IJSH_SC_EEEEEEEvNS4_8identityES11_S1B_vS1C_EENS_8epilogue10collective18CollectiveEpilogueINS1E_23Sm100TmaWarpSpecializedILi4ELi2ELi32ELb1ELb0EEEJNS5_IJSH_SG_SH_EEENS5_IJNST_ISH_SC_EENST_INS5_IJNSA_ILi32EEESB_EEENS5_IJSC_SF_EEEEEEEESJ_SK_SJ_SK_NS1E_6fusion15FusionCallbacksIS1I_NS1Q_17LinearCombinationISJ_fSJ_fLNS_15FloatRoundStyleE2EEES1J_S1P_JEEENS4_5SM1004TMEM4LOAD26SM100_TMEM_LOAD_32dp32b32xENS4_13SM90_TMA_LOADENS12_INS13_ILi2ELi4ELi3EEES16_NST_INS5_IJS17_S1L_EEENS5_IJS1L_SC_EEEEEEENS4_39AutoVectorizingCopyWithAssumedAlignmentILi128EEENS4_14SM90_TMA_STOREES25_S27_S27_EEEvvEEEEvNT_6ParamsE,"",@"SHT_CUDA_INFO"
	.sectionflags	@""
	.align	4


	//----- nvinfo : EIATTR_CUDA_API_VERSION
	.align		4
        /*0000*/ 	.byte	0x04, 0x37
        /*0002*/ 	.short	(.L_31 - .L_30)
.L_30:
        /*0004*/ 	.word	0x00000082


	//----- nvinfo : EIATTR_KPARAM_INFO
	.align		4
.L_31:
        /*0008*/ 	.byte	0x04, 0x17
        /*000a*/ 	.short	(.L_33 - .L_32)
.L_32:
        /*000c*/ 	.word	0x00000000
        /*0010*/ 	.short	0x0000
        /*0012*/ 	.short	0x0000
        /*0014*/ 	.byte	0x00, 0xf0, 0x01, 0x20


	//----- nvinfo : EIATTR_AT_ENTRY_FRAGMENTS
	.align		4
.L_33:
        /*0018*/ 	.byte	0x04, 0x4f
        /*001a*/ 	.short	(.L_35 - .L_34)


	//   ....[0]....
.L_34:
        /*001c*/ 	.word	0x00000007


	//----- nvinfo : EIATTR_RESERVED_SMEM_USED
	.align		4
.L_35:
        /*0020*/ 	.byte	0x01, 0x41
	.zero		2


	//----- nvinfo : EIATTR_SPARSE_MMA_MASK
	.align		4
        /*0024*/ 	.byte	0x03, 0x50
        /*0026*/ 	.short	0x0000


	//----- nvinfo : EIATTR_TCGEN05_2CTA_USED
	.align		4
        /*0028*/ 	.byte	0x01, 0x52
	.zero		2


	//----- nvinfo : EIATTR_MAXREG_COUNT
	.align		4
        /*002c*/ 	.byte	0x03, 0x1b
        /*002e*/ 	.short	0x00ff


	//----- nvinfo : EIATTR_NUM_BARRIERS
	.align		4
        /*0030*/ 	.byte	0x02, 0x4c
        /*0032*/ 	.byte	0x07
	.zero		1


	//----- nvinfo : EIATTR_EXTERNS
	.align		4
        /*0034*/ 	.byte	0x04, 0x0f
        /*0036*/ 	.short	(.L_37 - .L_36)


	//   ....[0]....
	.align		4
.L_36:
        /*0038*/ 	.word	index@(__assertfail)


	//----- nvinfo : EIATTR_MERCURY_ISA_VERSION
	.align		4
.L_37:
        /*003c*/ 	.byte	0x03, 0x5f
        /*003e*/ 	.short	0x0101


	//----- nvinfo : EIATTR_INT_WARP_WIDE_INSTR_OFFSETS
	.align		4
        /*0040*/ 	.byte	0x04, 0x31
        /*0042*/ 	.short	(.L_39 - .L_38)


	//   ....[0]....
.L_38:
        /*0044*/ 	.word	0x00000cf0


	//   ....[1]....
        /*0048*/ 	.word	0x00000d90


	//   ....[2]....
        /*004c*/ 	.word	0x000020f0


	//   ....[3]....
        /*0050*/ 	.word	0x00003f30


	//   ....[4]....
        /*0054*/ 	.word	0x00003f60


	//   ....[5]....
        /*0058*/ 	.word	0x00003fb0


	//   ....[6]....
        /*005c*/ 	.word	0x000048d0


	//   ....[7]....
        /*0060*/ 	.word	0x000048f0


	//   ....[8]....
        /*0064*/ 	.word	0x000049d0


	//   ....[9]....
        /*0068*/ 	.word	0x00004a90


	//   ....[10]....
        /*006c*/ 	.word	0x00004ab0


	//   ....[11]....
        /*0070*/ 	.word	0x00004b80


	//   ....[12]....
        /*0074*/ 	.word	0x00004c70


	//   ....[13]....
        /*0078*/ 	.word	0x00004c90


	//   ....[14]....
        /*007c*/ 	.word	0x00004d90


	//   ....[15]....
        /*0080*/ 	.word	0x00004f40


	//   ....[16]....
        /*0084*/ 	.word	0x00004f50


	//   ....[17]....
        /*0088*/ 	.word	0x000050e0


	//----- nvinfo : EIATTR_COOP_GROUP_MASK_REGIDS
	.align		4
.L_39:
        /*008c*/ 	.byte	0x04, 0x29
        /*008e*/ 	.short	(.L_41 - .L_40)


	//   ....[0]....
.L_40:
        /*0090*/ 	.word	0xffffffff


	//   ....[1]....
        /*0094*/ 	.word	0xffffffff


	//   ....[2]....
        /*0098*/ 	.word	0xffffffff


	//   ....[3]....
        /*009c*/ 	.word	0xffffffff


	//   ....[4]....
        /*00a0*/ 	.word	0xffffffff


	//   ....[5]....
        /*00a4*/ 	.word	0xffffffff


	//   ....[6]....
        /*00a8*/ 	.word	0xffffffff


	//   ....[7]....
        /*00ac*/ 	.word	0xffffffff


	//   ....[8]....
        /*00b0*/ 	.word	0xffffffff


	//   ....[9]....
        /*00b4*/ 	.word	0xffffffff


	//   ....[10]....
        /*00b8*/ 	.word	0xffffffff


	//   ....[11]....
        /*00bc*/ 	.word	0xffffffff


	//   ....[12]....
        /*00c0*/ 	.word	0xffffffff


	//   ....[13]....
        /*00c4*/ 	.word	0xffffffff


	//----- nvinfo : EIATTR_COOP_GROUP_INSTR_OFFSETS
	.align		4
.L_41:
        /*00c8*/ 	.byte	0x04, 0x28
        /*00ca*/ 	.short	(.L_43 - .L_42)


	//   ....[0]....
.L_42:
        /*00cc*/ 	.word	0x000000c0


	//   ....[1]....
        /*00d0*/ 	.word	0x00000500


	//   ....[2]....
        /*00d4*/ 	.word	0x00000660


	//   ....[3]....
        /*00d8*/ 	.word	0x000007f0


	//   ....[4]....
        /*00dc*/ 	.word	0x000008e0


	//   ....[5]....
        /*00e0*/ 	.word	0x00000a40


	//   ....[6]....
        /*00e4*/ 	.word	0x00000bd0


	//   ....[7]....
        /*00e8*/ 	.word	0x00000e10


	//   ....[8]....
        /*00ec*/ 	.word	0x00001fd0


	//   ....[9]....
        /*00f0*/ 	.word	0x00002d20


	//   ....[10]....
        /*00f4*/ 	.word	0x000031f0


	//   ....[11]....
        /*00f8*/ 	.word	0x00003220


	//   ....[12]....
        /*00fc*/ 	.word	0x00003e40


	//   ....[13]....
        /*0100*/ 	.word	0x00004050


	//----- nvinfo : EIATTR_VRC_CTA_INIT_COUNT
	.align		4
.L_43:
        /*0104*/ 	.byte	0x02, 0x4a
        /*0106*/ 	.byte	0x80
	.zero		1


	//----- nvinfo : EIATTR_SYSCALL_OFFSETS
	.align		4
        /*0108*/ 	.byte	0x04, 0x46
        /*010a*/ 	.short	(.L_45 - .L_44)


	//   ....[0]....
.L_44:
        /*010c*/ 	.word	0x00005bd0


	//   ....[1]....
        /*0110*/ 	.word	0x00005cc0


	//   ....[2]....
        /*0114*/ 	.word	0x00006430


	//   ....[3]....
        /*0118*/ 	.word	0x000070f0


	//   ....[4]....
        /*011c*/ 	.word	0x00007d90


	//   ....[5]....
        /*0120*/ 	.word	0x00008a30


	//----- nvinfo : EIATTR_MBARRIER_INSTR_OFFSETS
	.align		4
.L_45:
        /*0124*/ 	.byte	0x04, 0x39
        /*0126*/ 	.short	(.L_47 - .L_46)


	//   ....[0]....
.L_46:
        /*0128*/ 	.word	0x000005f0
        /*012c*/ 	.word	0x000000ff
        /*0130*/ 	.word	0x00000000
        /*0134*/ 	.short	0x0100
        /*0136*/ 	.byte	0x08
	.zero		1


	//   ....[1]....
        /*0138*/ 	.word	0x00000600
        /*013c*/ 	.word	0x000000ff
        /*0140*/ 	.word	0x00000018
        /*0144*/ 	.short	0x0100
        /*0146*/ 	.byte	0x08
	.zero		1


	//   ....[2]....
        /*0148*/ 	.word	0x00000610
        /*014c*/ 	.word	0x000000ff
        /*0150*/ 	.word	0x00000008
        /*0154*/ 	.short	0x0100
        /*0156*/ 	.byte	0x08
	.zero		1


	//   ....[3]....
        /*0158*/ 	.word	0x00000620
        /*015c*/ 	.word	0x000000ff
        /*0160*/ 	.word	0x00000020
        /*0164*/ 	.short	0x0100
        /*0166*/ 	.byte	0x08
	.zero		1


	//   ....[4]....
        /*0168*/ 	.word	0x00000630
        /*016c*/ 	.word	0x000000ff
        /*0170*/ 	.word	0x00000010
        /*0174*/ 	.short	0x0100
        /*0176*/ 	.byte	0x08
	.zero		1


	//   ....[5]....
        /*0178*/ 	.word	0x00000640
        /*017c*/ 	.word	0x000000ff
        /*0180*/ 	.word	0x00000028
        /*0184*/ 	.short	0x0100
        /*0186*/ 	.byte	0x08
	.zero		1


	//   ....[6]....
        /*0188*/ 	.word	0x00000760
        /*018c*/ 	.word	0x000000ff
        /*0190*/ 	.word	0x00000030
        /*0194*/ 	.short	0x0100
        /*0196*/ 	.byte	0x09
	.zero		1


	//   ....[7]....
        /*0198*/ 	.word	0x00000770
        /*019c*/ 	.word	0x000000ff
        /*01a0*/ 	.word	0x00000050
        /*01a4*/ 	.short	0x0100
        /*01a6*/ 	.byte	0x09
	.zero		1


	//   ....[8]....
        /*01a8*/ 	.word	0x00000780
        /*01ac*/ 	.word	0x000000ff
        /*01b0*/ 	.word	0x00000038
        /*01b4*/ 	.short	0x0100
        /*01b6*/ 	.byte	0x09
	.zero		1


	//   ....[9]....
        /*01b8*/ 	.word	0x00000790
        /*01bc*/ 	.word	0x000000ff
        /*01c0*/ 	.word	0x00000058
        /*01c4*/ 	.short	0x0100
        /*01c6*/ 	.byte	0x09
	.zero		1


	//   ....[10]....
        /*01c8*/ 	.word	0x000007a0
        /*01cc*/ 	.word	0x000000ff
        /*01d0*/ 	.word	0x00000040
        /*01d4*/ 	.short	0x0100
        /*01d6*/ 	.byte	0x09
	.zero		1


	//   ....[11]....
        /*01d8*/ 	.word	0x000007b0
        /*01dc*/ 	.word	0x000000ff
        /*01e0*/ 	.word	0x00000060
        /*01e4*/ 	.short	0x0100
        /*01e6*/ 	.byte	0x09
	.zero		1


	//   ....[12]....
        /*01e8*/ 	.word	0x000007c0
        /*01ec*/ 	.word	0x000000ff
        /*01f0*/ 	.word	0x00000048
        /*01f4*/ 	.short	0x0100
        /*01f6*/ 	.byte	0x09
	.zero		1


	//   ....[13]....
        /*01f8*/ 	.word	0x000007d0
        /*01fc*/ 	.word	0x000000ff
        /*0200*/ 	.word	0x00000068
        /*0204*/ 	.short	0x0100
        /*0206*/ 	.byte	0x09
	.zero		1


	//   ....[14]....
        /*0208*/ 	.word	0x000008b0
        /*020c*/ 	.word	0x000000ff
        /*0210*/ 	.word	0x00000070
        /*0214*/ 	.short	0x0100
        /*0216*/ 	.byte	0x08
	.zero		1


	//   ....[15]....
        /*0218*/ 	.word	0x000008c0
        /*021c*/ 	.word	0x000000ff
        /*0220*/ 	.word	0x00000078
        /*0224*/ 	.short	0x0100
        /*0226*/ 	.byte	0x08
	.zero		1


	//   ....[16]....
        /*0228*/ 	.word	0x000009f0
        /*022c*/ 	.word	0x000000ff
        /*0230*/ 	.word	0x00000080
        /*0234*/ 	.short	0x0100
        /*0236*/ 	.byte	0x08
	.zero		1


	//   ....[17]....
        /*0238*/ 	.word	0x00000a00
        /*023c*/ 	.word	0x000000ff
        /*0240*/ 	.word	0x00000090
        /*0244*/ 	.short	0x0100
        /*0246*/ 	.byte	0x08
	.zero		1


	//   ....[18]....
        /*0248*/ 	.word	0x00000a10
        /*024c*/ 	.word	0x000000ff
        /*0250*/ 	.word	0x00000088
        /*0254*/ 	.short	0x0100
        /*0256*/ 	.byte	0x08
	.zero		1


	//   ....[19]....
        /*0258*/ 	.word	0x00000a20
        /*025c*/ 	.word	0x000000ff
        /*0260*/ 	.word	0x00000098
        /*0264*/ 	.short	0x0100
        /*0266*/ 	.byte	0x08
	.zero		1


	//   ....[20]....
        /*0268*/ 	.word	0x00000b40
        /*026c*/ 	.word	0x000000ff
        /*0270*/ 	.word	0x000000a0
        /*0274*/ 	.short	0x0100
        /*0276*/ 	.byte	0x09
	.zero		1


	//   ....[21]....
        /*0278*/ 	.word	0x00000b50
        /*027c*/ 	.word	0x000000ff
        /*0280*/ 	.word	0x000000c0
        /*0284*/ 	.short	0x0100
        /*0286*/ 	.byte	0x09
	.zero		1


	//   ....[22]....
        /*0288*/ 	.word	0x00000b60
        /*028c*/ 	.word	0x000000ff
        /*0290*/ 	.word	0x000000a8
        /*0294*/ 	.short	0x0100
        /*0296*/ 	.byte	0x09
	.zero		1


	//   ....[23]....
        /*0298*/ 	.word	0x00000b70
        /*029c*/ 	.word	0x000000ff
        /*02a0*/ 	.word	0x000000c8
        /*02a4*/ 	.short	0x0100
        /*02a6*/ 	.byte	0x09
	.zero		1


	//   ....[24]....
        /*02a8*/ 	.word	0x00000b80
        /*02ac*/ 	.word	0x000000ff
        /*02b0*/ 	.word	0x000000b0
        /*02b4*/ 	.short	0x0100
        /*02b6*/ 	.byte	0x09
	.zero		1


	//   ....[25]....
        /*02b8*/ 	.word	0x00000b90
        /*02bc*/ 	.word	0x000000ff
        /*02c0*/ 	.word	0x000000d0
        /*02c4*/ 	.short	0x0100
        /*02c6*/ 	.byte	0x09
	.zero		1


	//   ....[26]....
        /*02c8*/ 	.word	0x00000ba0
        /*02cc*/ 	.word	0x000000ff
        /*02d0*/ 	.word	0x000000b8
        /*02d4*/ 	.short	0x0100
        /*02d6*/ 	.byte	0x09
	.zero		1


	//   ....[27]....
        /*02d8*/ 	.word	0x00000bb0
        /*02dc*/ 	.word	0x000000ff
        /*02e0*/ 	.word	0x000000d8
        /*02e4*/ 	.short	0x0100
        /*02e6*/ 	.byte	0x09
	.zero		1


	//   ....[28]....
        /*02e8*/ 	.word	0x00000ca0
        /*02ec*/ 	.word	0x000000ff
        /*02f0*/ 	.word	0x000000e0
        /*02f4*/ 	.short	0x0100
        /*02f6*/ 	.byte	0x08
	.zero		1


	//   ....[29]....
        /*02f8*/ 	.word	0x00000cb0
        /*02fc*/ 	.word	0x000000ff
        /*0300*/ 	.word	0x000000f0
        /*0304*/ 	.short	0x0100
        /*0306*/ 	.byte	0x08
	.zero		1


	//   ....[30]....
        /*0308*/ 	.word	0x00000cc0
        /*030c*/ 	.word	0x000000ff
        /*0310*/ 	.word	0x000000e8
        /*0314*/ 	.short	0x0100
        /*0316*/ 	.byte	0x08
	.zero		1


	//   ....[31]....
        /*0318*/ 	.word	0x00000cd0
        /*031c*/ 	.word	0x000000ff
        /*0320*/ 	.word	0x000000f8
        /*0324*/ 	.short	0x0100
        /*0326*/ 	.byte	0x08
	.zero		1


	//   ....[32]....
        /*0328*/ 	.word	0x00000dc0
        /*032c*/ 	.word	0x000000ff
        /*0330*/ 	.word	0x00000100
        /*0334*/ 	.short	0x0100
        /*0336*/ 	.byte	0x07
	.zero		1


	//   ....[33]....
        /*0338*/ 	.word	0x000017d0
        /*033c*/ 	.word	0x00000002
        /*0340*/ 	.word	0x000000f0
        /*0344*/ 	.short	0x010a
        /*0346*/ 	.byte	0xff
	.zero		1


	//   ....[34]....
        /*0348*/ 	.word	0x00001800
        /*034c*/ 	.word	0x00000002
        /*0350*/ 	.word	0x000000e0
        /*0354*/ 	.short	0x0101
        /*0356*/ 	.byte	0xff
	.zero		1


	//   ....[35]....
        /*0358*/ 	.word	0x000018d0
        /*035c*/ 	.word	0x000000ff
        /*0360*/ 	.word	0x00000018
        /*0364*/ 	.short	0x010a
        /*0366*/ 	.byte	0x08
	.zero		1


	//   ....[36]....
        /*0368*/ 	.word	0x000019d0
        /*036c*/ 	.word	0x000000ff
        /*0370*/ 	.word	0x00000018
        /*0374*/ 	.short	0x010a
        /*0376*/ 	.byte	0x21
	.zero		1


	//   ....[37]....
        /*0378*/ 	.word	0x00001b80
        /*037c*/ 	.word	0x000000ff
        /*0380*/ 	.word	0x00000018
        /*0384*/ 	.short	0x010a
        /*0386*/ 	.byte	0x08
	.zero		1


	//   ....[38]....
        /*0388*/ 	.word	0x00001c80
        /*038c*/ 	.word	0x000000ff
        /*0390*/ 	.word	0x00000078
        /*0394*/ 	.short	0x0101
        /*0396*/ 	.byte	0x06
	.zero		1


	//   ....[39]....
        /*0398*/ 	.word	0x00001ca0
        /*039c*/ 	.word	0x000000ff
        /*03a0*/ 	.word	0x00000018
        /*03a4*/ 	.short	0x010a
        /*03a6*/ 	.byte	0x08
	.zero		1


	//   ....[40]....
        /*03a8*/ 	.word	0x00001d20
        /*03ac*/ 	.word	0x000000ff
        /*03b0*/ 	.word	0x00000018
        /*03b4*/ 	.short	0x010a
        /*03b6*/ 	.byte	0x11
	.zero		1


	//   ....[41]....
        /*03b8*/ 	.word	0x00001eb0
        /*03bc*/ 	.word	0x000000ff
        /*03c0*/ 	.word	0x00000018
        /*03c4*/ 	.short	0x010a
        /*03c6*/ 	.byte	0x08
	.zero		1


	//   ....[42]....
        /*03c8*/ 	.word	0x00002000
        /*03cc*/ 	.word	0x00000002
        /*03d0*/ 	.word	0x00000080
        /*03d4*/ 	.short	0x010a
        /*03d6*/ 	.byte	0xff
	.zero		1


	//   ....[43]....
        /*03d8*/ 	.word	0x000020c0
        /*03dc*/ 	.word	0x00000002
        /*03e0*/ 	.word	0x00000000
        /*03e4*/ 	.short	0x0101
        /*03e6*/ 	.byte	0xff
	.zero		1


	//   ....[44]....
        /*03e8*/ 	.word	0x00002620
        /*03ec*/ 	.word	0x000000ff
        /*03f0*/ 	.word	0x00000000
        /*03f4*/ 	.short	0x010a
        /*03f6*/ 	.byte	0x04
	.zero		1


	//   ....[45]....
        /*03f8*/ 	.word	0x000026b0
        /*03fc*/ 	.word	0x000000ff
        /*0400*/ 	.word	0x00000000
        /*0404*/ 	.short	0x010a
        /*0406*/ 	.byte	0x04
	.zero		1


	//   ....[46]....
        /*0408*/ 	.word	0x00002750
        /*040c*/ 	.word	0x00000000
        /*0410*/ 	.word	0x00000000
        /*0414*/ 	.short	0x010a
        /*0416*/ 	.byte	0xff
	.zero		1


	//   ....[47]....
        /*0418*/ 	.word	0x00002880
        /*041c*/ 	.word	0x00000000
        /*0420*/ 	.word	0x000000e0
        /*0424*/ 	.short	0x010a
        /*0426*/ 	.byte	0xff
	.zero		1


	//   ....[48]....
        /*0428*/ 	.word	0x000028f0
        /*042c*/ 	.word	0x00000000
        /*0430*/ 	.word	0x00000000
        /*0434*/ 	.short	0x0101
        /*0436*/ 	.byte	0xff
	.zero		1


	//   ....[49]....
        /*0438*/ 	.word	0x00002910
        /*043c*/ 	.word	0x000000ff
        /*0440*/ 	.word	0x00000090
        /*0444*/ 	.short	0x010a
        /*0446*/ 	.byte	0x05
	.zero		1


	//   ....[50]....
        /*0448*/ 	.word	0x00002a30
        /*044c*/ 	.word	0x00000000
        /*0450*/ 	.word	0x00000080
        /*0454*/ 	.short	0x010a
        /*0456*/ 	.byte	0xff
	.zero		1


	//   ....[51]....
        /*0458*/ 	.word	0x00002b30
        /*045c*/ 	.word	0x00000000
        /*0460*/ 	.word	0x00000000
        /*0464*/ 	.short	0x0101
        /*0466*/ 	.byte	0xff
	.zero		1


	//   ....[52]....
        /*0468*/ 	.word	0x00002bc0
        /*046c*/ 	.word	0x000000ff
        /*0470*/ 	.word	0x00000090
        /*0474*/ 	.short	0x0106
        /*0476*/ 	.byte	0x05
	.zero		1


	//   ....[53]....
        /*0478*/ 	.word	0x00002be0
        /*047c*/ 	.word	0x000000ff
        /*0480*/ 	.word	0x00000090
        /*0484*/ 	.short	0x010a
        /*0486*/ 	.byte	0x05
	.zero		1


	//   ....[54]....
        /*0488*/ 	.word	0x00002c70
        /*048c*/ 	.word	0x000000ff
        /*0490*/ 	.word	0x00000090
        /*0494*/ 	.short	0x0106
        /*0496*/ 	.byte	0x04
	.zero		1


	//   ....[55]....
        /*0498*/ 	.word	0x00002cb0
        /*049c*/ 	.word	0x00000000
        /*04a0*/ 	.word	0x00000090
        /*04a4*/ 	.short	0x010a
        /*04a6*/ 	.byte	0xff
	.zero		1


	//   ....[56]....
        /*04a8*/ 	.word	0x00002ef0
        /*04ac*/ 	.word	0x000000ff
        /*04b0*/ 	.word	0x00000008
        /*04b4*/ 	.short	0x010a
        /*04b6*/ 	.byte	0x06
	.zero		1


	//   ....[57]....
        /*04b8*/ 	.word	0x00002f10
        /*04bc*/ 	.word	0x000000ff
        /*04c0*/ 	.word	0x00000008
        /*04c4*/ 	.short	0x010a
        /*04c6*/ 	.byte	0x06
	.zero		1


	//   ....[58]....
        /*04c8*/ 	.word	0x000030a0
        /*04cc*/ 	.word	0x000000ff
        /*04d0*/ 	.word	0x00000008
        /*04d4*/ 	.short	0x010a
        /*04d6*/ 	.byte	0x06
	.zero		1


	//   ....[59]....
        /*04d8*/ 	.word	0x000030c0
        /*04dc*/ 	.word	0x000000ff
        /*04e0*/ 	.word	0x00000008
        /*04e4*/ 	.short	0x010a
        /*04e6*/ 	.byte	0x06
	.zero		1


	//   ....[60]....
        /*04e8*/ 	.word	0x00003180
        /*04ec*/ 	.word	0x000000ff
        /*04f0*/ 	.word	0x00000000
        /*04f4*/ 	.short	0x0101
        /*04f6*/ 	.byte	0x07
	.zero		1


	//   ....[61]....
        /*04f8*/ 	.word	0x000034c0
        /*04fc*/ 	.word	0x00000000
        /*0500*/ 	.word	0x00000080
        /*0504*/ 	.short	0x010a
        /*0506*/ 	.byte	0xff
	.zero		1


	//   ....[62]....
        /*0508*/ 	.word	0x00003580
        /*050c*/ 	.word	0x00000000
        /*0510*/ 	.word	0x00000000
        /*0514*/ 	.short	0x0101
        /*0516*/ 	.byte	0xff
	.zero		1


	//   ....[63]....
        /*0518*/ 	.word	0x00003640
        /*051c*/ 	.word	0x000000ff
        /*0520*/ 	.word	0x00000000
        /*0524*/ 	.short	0x010a
        /*0526*/ 	.byte	0x08
	.zero		1


	//   ....[64]....
        /*0528*/ 	.word	0x00003650
        /*052c*/ 	.word	0x000000ff
        /*0530*/ 	.word	0x000000c0
        /*0534*/ 	.short	0x010a
        /*0536*/ 	.byte	0x09
	.zero		1


	//   ....[65]....
        /*0538*/ 	.word	0x00003700
        /*053c*/ 	.word	0x000000ff
        /*0540*/ 	.word	0x00000000
        /*0544*/ 	.short	0x010a
        /*0546*/ 	.byte	0x08
	.zero		1


	//   ....[66]....
        /*0548*/ 	.word	0x00003830
        /*054c*/ 	.word	0x000000ff
        /*0550*/ 	.word	0x00000000
        /*0554*/ 	.short	0x010a
        /*0556*/ 	.byte	0x1e
	.zero		1


	//   ....[67]....
        /*0558*/ 	.word	0x00003b30
        /*055c*/ 	.word	0x000000ff
        /*0560*/ 	.word	0x00000000
        /*0564*/ 	.short	0x010a
        /*0566*/ 	.byte	0x08
	.zero		1


	//   ....[68]....
        /*0568*/ 	.word	0x00003bc0
        /*056c*/ 	.word	0x000000ff
        /*0570*/ 	.word	0x00000000
        /*0574*/ 	.short	0x010a
        /*0576*/ 	.byte	0x08
	.zero		1


	//   ....[69]....
        /*0578*/ 	.word	0x00003c50
        /*057c*/ 	.word	0x000000ff
        /*0580*/ 	.word	0x00000000
        /*0584*/ 	.short	0x010a
        /*0586*/ 	.byte	0x08
	.zero		1


	//   ....[70]....
        /*0588*/ 	.word	0x00003cf0
        /*058c*/ 	.word	0x00000000
        /*0590*/ 	.word	0x00000000
        /*0594*/ 	.short	0x010a
        /*0596*/ 	.byte	0xff
	.zero		1


	//   ....[71]....
        /*0598*/ 	.word	0x00003d30
        /*059c*/ 	.word	0x00000000
        /*05a0*/ 	.word	0x00000000
        /*05a4*/ 	.short	0x010a
        /*05a6*/ 	.byte	0xff
	.zero		1


	//   ....[72]....
        /*05a8*/ 	.word	0x00003da0
        /*05ac*/ 	.word	0x000000ff
        /*05b0*/ 	.word	0x00000000
        /*05b4*/ 	.short	0x0101
        /*05b6*/ 	.byte	0x05
	.zero		1


	//   ....[73]....
        /*05b8*/ 	.word	0x00003de0
        /*05bc*/ 	.word	0x000000ff
        /*05c0*/ 	.word	0x00000100
        /*05c4*/ 	.short	0x010a
        /*05c6*/ 	.byte	0x07
	.zero		1


	//   ....[74]....
        /*05c8*/ 	.word	0x00003e30
        /*05cc*/ 	.word	0x000000ff
        /*05d0*/ 	.word	0x00000000
        /*05d4*/ 	.short	0x0101
        /*05d6*/ 	.byte	0x05
	.zero		1


	//   ....[75]....
        /*05d8*/ 	.word	0x00004280
        /*05dc*/ 	.word	0x00000000
        /*05e0*/ 	.word	0x00000080
        /*05e4*/ 	.short	0x010a
        /*05e6*/ 	.byte	0xff
	.zero		1


	//   ....[76]....
        /*05e8*/ 	.word	0x00004340
        /*05ec*/ 	.word	0x00000000
        /*05f0*/ 	.word	0x00000000
        /*05f4*/ 	.short	0x0101
        /*05f6*/ 	.byte	0xff
	.zero		1


	//   ....[77]....
        /*05f8*/ 	.word	0x00004660
        /*05fc*/ 	.word	0x000000ff
        /*0600*/ 	.word	0x00000078
        /*0604*/ 	.short	0x010a
        /*0606*/ 	.byte	0x07
	.zero		1


	//   ....[78]....
        /*0608*/ 	.word	0x00004850
        /*060c*/ 	.word	0x000000ff
        /*0610*/ 	.word	0x00000050
        /*0614*/ 	.short	0x010a
        /*0616*/ 	.byte	0x07
	.zero		1


	//   ....[79]....
        /*0618*/ 	.word	0x00004a40
        /*061c*/ 	.word	0x000000ff
        /*0620*/ 	.word	0x00000030
        /*0624*/ 	.short	0x010b
        /*0626*/ 	.byte	0x07
	.zero		1


	//   ....[80]....
        /*0628*/ 	.word	0x00004a50
        /*062c*/ 	.word	0x000000ff
        /*0630*/ 	.word	0x00000000
        /*0634*/ 	.short	0x0101
        /*0636*/ 	.byte	0x0e
	.zero		1


	//   ....[81]....
        /*0638*/ 	.word	0x00004a60
        /*063c*/ 	.word	0x000000ff
        /*0640*/ 	.word	0x00000058
        /*0644*/ 	.short	0x010a
        /*0646*/ 	.byte	0x07
	.zero		1


	//   ....[82]....
        /*0648*/ 	.word	0x00004c10
        /*064c*/ 	.word	0x000000ff
        /*0650*/ 	.word	0x00000038
        /*0654*/ 	.short	0x010b
        /*0656*/ 	.byte	0x07
	.zero		1


	//   ....[83]....
        /*0658*/ 	.word	0x00004c20
        /*065c*/ 	.word	0x000000ff
        /*0660*/ 	.word	0x00000000
        /*0664*/ 	.short	0x0101
        /*0666*/ 	.byte	0x0e
	.zero		1


	//   ....[84]....
        /*0668*/ 	.word	0x00004c30
        /*066c*/ 	.word	0x000000ff
        /*0670*/ 	.word	0x00000060
        /*0674*/ 	.short	0x010a
        /*0676*/ 	.byte	0x07
	.zero		1


	//   ....[85]....
        /*0678*/ 	.word	0x00004e20
        /*067c*/ 	.word	0x000000ff
        /*0680*/ 	.word	0x00000040
        /*0684*/ 	.short	0x010b
        /*0686*/ 	.byte	0x07
	.zero		1


	//   ....[86]....
        /*0688*/ 	.word	0x00004e90
        /*068c*/ 	.word	0x000000ff
        /*0690*/ 	.word	0x00000000
        /*0694*/ 	.short	0x0101
        /*0696*/ 	.byte	0x0e
	.zero		1


	//   ....[87]....
        /*0698*/ 	.word	0x00004ea0
        /*069c*/ 	.word	0x000000ff
        /*06a0*/ 	.word	0x00000068
        /*06a4*/ 	.short	0x010a
        /*06a6*/ 	.byte	0x07
	.zero		1


	//   ....[88]....
        /*06a8*/ 	.word	0x00005140
        /*06ac*/ 	.word	0x000000ff
        /*06b0*/ 	.word	0x00000048
        /*06b4*/ 	.short	0x010b
        /*06b6*/ 	.byte	0x07
	.zero		1


	//   ....[89]....
        /*06b8*/ 	.word	0x00005160
        /*06bc*/ 	.word	0x000000ff
        /*06c0*/ 	.word	0x00000000
        /*06c4*/ 	.short	0x0101
        /*06c6*/ 	.byte	0x0d
	.zero		1


	//   ....[90]....
        /*06c8*/ 	.word	0x00005190
        /*06cc*/ 	.word	0x000000ff
        /*06d0*/ 	.word	0x00000050
        /*06d4*/ 	.short	0x010a
        /*06d6*/ 	.byte	0x07
	.zero		1


	//   ....[91]....
        /*06d8*/ 	.word	0x000051b0
        /*06dc*/ 	.word	0x000000ff
        /*06e0*/ 	.word	0x00000058
        /*06e4*/ 	.short	0x010a
        /*06e6*/ 	.byte	0x07
	.zero		1


	//   ....[92]....
        /*06e8*/ 	.word	0x000051d0
        /*06ec*/ 	.word	0x000000ff
        /*06f0*/ 	.word	0x00000060
        /*06f4*/ 	.short	0x010a
        /*06f6*/ 	.byte	0x07
	.zero		1


	//   ....[93]....
        /*06f8*/ 	.word	0x00005210
        /*06fc*/ 	.word	0x00000000
        /*0700*/ 	.word	0x00000068
        /*0704*/ 	.short	0x010a
        /*0706*/ 	.byte	0xff
	.zero		1


	//   ....[94]....
        /*0708*/ 	.word	0x00005590
        /*070c*/ 	.word	0x00000000
        /*0710*/ 	.word	0x00000080
        /*0714*/ 	.short	0x010a
        /*0716*/ 	.byte	0xff
	.zero		1


	//   ....[95]....
        /*0718*/ 	.word	0x000056a0
        /*071c*/ 	.word	0x00000000
        /*0720*/ 	.word	0x00000000
        /*0724*/ 	.short	0x0101
        /*0726*/ 	.byte	0xff
	.zero		1


	//   ....[96]....
        /*0728*/ 	.word	0x000060f0
        /*072c*/ 	.word	0x000000ff
        /*0730*/ 	.word	0x00000030
        /*0734*/ 	.short	0x010a
        /*0736*/ 	.byte	0x30
	.zero		1


	//   ....[97]....
        /*0738*/ 	.word	0x00006130
        /*073c*/ 	.word	0x00000070
        /*0740*/ 	.word	0x000000a0
        /*0744*/ 	.short	0x010a
        /*0746*/ 	.byte	0xff
	.zero		1


	//   ....[98]....
        /*0748*/ 	.word	0x00006220
        /*074c*/ 	.word	0x000000ff
        /*0750*/ 	.word	0x00000030
        /*0754*/ 	.short	0x010a
        /*0756*/ 	.byte	0x30
	.zero		1


	//   ....[99]....
        /*0758*/ 	.word	0x00006310
        /*075c*/ 	.word	0x00000070
        /*0760*/ 	.word	0x000000a0
        /*0764*/ 	.short	0x010a
        /*0766*/ 	.byte	0xff
	.zero		1


	//   ....[100]....
        /*0768*/ 	.word	0x00006e20
        /*076c*/ 	.word	0x00000000
        /*0770*/ 	.word	0x00000000
        /*0774*/ 	.short	0x0101
        /*0776*/ 	.byte	0xff
	.zero		1


	//   ....[101]....
        /*0778*/ 	.word	0x00006e30
        /*077c*/ 	.word	0x00000002
        /*0780*/ 	.word	0x00000030
        /*0784*/ 	.short	0x010a
        /*0786*/ 	.byte	0xff
	.zero		1


	//   ....[102]....
        /*0788*/ 	.word	0x00006f10
        /*078c*/ 	.word	0x00000002
        /*0790*/ 	.word	0x00000030
        /*0794*/ 	.short	0x010a
        /*0796*/ 	.byte	0xff
	.zero		1


	//   ....[103]....
        /*0798*/ 	.word	0x00007ac0
        /*079c*/ 	.word	0x0000003f
        /*07a0*/ 	.word	0x00000000
        /*07a4*/ 	.short	0x0101
        /*07a6*/ 	.byte	0xff
	.zero		1


	//   ....[104]....
        /*07a8*/ 	.word	0x00007ae0
        /*07ac*/ 	.word	0x00000000
        /*07b0*/ 	.word	0x00000030
        /*07b4*/ 	.short	0x010a
        /*07b6*/ 	.byte	0xff
	.zero		1


	//   ....[105]....
        /*07b8*/ 	.word	0x00007bb0
        /*07bc*/ 	.word	0x00000000
        /*07c0*/ 	.word	0x00000030
        /*07c4*/ 	.short	0x010a
        /*07c6*/ 	.byte	0xff
	.zero		1


	//   ....[106]....
        /*07c8*/ 	.word	0x00008760
        /*07cc*/ 	.word	0x0000003f
        /*07d0*/ 	.word	0x00000000
        /*07d4*/ 	.short	0x0101
        /*07d6*/ 	.byte	0xff
	.zero		1


	//   ....[107]....
        /*07d8*/ 	.word	0x00008780
        /*07dc*/ 	.word	0x00000000
        /*07e0*/ 	.word	0x00000030
        /*07e4*/ 	.short	0x010a
        /*07e6*/ 	.byte	0xff
	.zero		1


	//   ....[108]....
        /*07e8*/ 	.word	0x00008850
        /*07ec*/ 	.word	0x00000000
        /*07f0*/ 	.word	0x00000030
        /*07f4*/ 	.short	0x010a
        /*07f6*/ 	.byte	0xff
	.zero		1


	//   ....[109]....
        /*07f8*/ 	.word	0x00008b20
        /*07fc*/ 	.word	0x00000070
        /*0800*/ 	.word	0x00000000
        /*0804*/ 	.short	0x0101
        /*0806*/ 	.byte	0xff
	.zero		1


	//   ....[110]....
        /*0808*/ 	.word	0x00009450
        /*080c*/ 	.word	0x00000000
        /*0810*/ 	.word	0x00000000
        /*0814*/ 	.short	0x0101
        /*0816*/ 	.byte	0xff
	.zero		1


	//   ....[111]....
        /*0818*/ 	.word	0x000096c0
        /*081c*/ 	.word	0x000000ff
        /*0820*/ 	.word	0x00000000
        /*0824*/ 	.short	0x0101
        /*0826*/ 	.byte	0x04
	.zero		1


	//   ....[112]....
        /*0828*/ 	.word	0x000096e0
        /*082c*/ 	.word	0x00000002
        /*0830*/ 	.word	0x000000f0
        /*0834*/ 	.short	0x010a
        /*0836*/ 	.byte	0xff
	.zero		1


	//   ....[113]....
        /*0838*/ 	.word	0x00009740
        /*083c*/ 	.word	0x00000002
        /*0840*/ 	.word	0x00000018
        /*0844*/ 	.short	0x010a
        /*0846*/ 	.byte	0xff
	.zero		1


	//   ....[114]....
        /*0848*/ 	.word	0x000097a0
        /*084c*/ 	.word	0x00000002
        /*0850*/ 	.word	0x00000018
        /*0854*/ 	.short	0x010a
        /*0856*/ 	.byte	0xff
	.zero		1


	//   ....[115]....
        /*0858*/ 	.word	0x000097f0
        /*085c*/ 	.word	0x00000002
        /*0860*/ 	.word	0x00000080
        /*0864*/ 	.short	0x010a
        /*0866*/ 	.byte	0xff
	.zero		1


	//   ....[116]....
        /*0868*/ 	.word	0x00009850
        /*086c*/ 	.word	0x00000000
        /*0870*/ 	.word	0x00000000
        /*0874*/ 	.short	0x010a
        /*0876*/ 	.byte	0xff
	.zero		1


	//   ....[117]....
        /*0878*/ 	.word	0x000098b0
        /*087c*/ 	.word	0x00000000
        /*0880*/ 	.word	0x00000000
        /*0884*/ 	.short	0x010a
        /*0886*/ 	.byte	0xff
	.zero		1


	//   ....[118]....
        /*0888*/ 	.word	0x00009900
        /*088c*/ 	.word	0x00000000
        /*0890*/ 	.word	0x000000e0
        /*0894*/ 	.short	0x010a
        /*0896*/ 	.byte	0xff
	.zero		1


	//   ....[119]....
        /*0898*/ 	.word	0x00009960
        /*089c*/ 	.word	0x00000000
        /*08a0*/ 	.word	0x00000090
        /*08a4*/ 	.short	0x010a
        /*08a6*/ 	.byte	0xff
	.zero		1


	//   ....[120]....
        /*08a8*/ 	.word	0x000099b0
        /*08ac*/ 	.word	0x00000000
        /*08b0*/ 	.word	0x00000080
        /*08b4*/ 	.short	0x010a
        /*08b6*/ 	.byte	0xff
	.zero		1


	//   ....[121]....
        /*08b8*/ 	.word	0x00009a10
        /*08bc*/ 	.word	0x00000000
        /*08c0*/ 	.word	0x00000090
        /*08c4*/ 	.short	0x010a
        /*08c6*/ 	.byte	0xff
	.zero		1


	//   ....[122]....
        /*08c8*/ 	.word	0x00009a70
        /*08cc*/ 	.word	0x00000004
        /*08d0*/ 	.word	0x00000008
        /*08d4*/ 	.short	0x010a
        /*08d6*/ 	.byte	0xff
	.zero		1


	//   ....[123]....
        /*08d8*/ 	.word	0x00009b50
        /*08dc*/ 	.word	0x00000002
        /*08e0*/ 	.word	0x00000008
        /*08e4*/ 	.short	0x010a
        /*08e6*/ 	.byte	0xff
	.zero		1


	//   ....[124]....
        /*08e8*/ 	.word	0x00009ba0
        /*08ec*/ 	.word	0x00000000
        /*08f0*/ 	.word	0x00000080
        /*08f4*/ 	.short	0x010a
        /*08f6*/ 	.byte	0xff
	.zero		1


	//   ....[125]....
        /*08f8*/ 	.word	0x00009c00
        /*08fc*/ 	.word	0x00000000
        /*0900*/ 	.word	0x000000c0
        /*0904*/ 	.short	0x010a
        /*0906*/ 	.byte	0xff
	.zero		1


	//   ....[126]....
        /*0908*/ 	.word	0x00009c60
        /*090c*/ 	.word	0x00000000
        /*0910*/ 	.word	0x00000000
        /*0914*/ 	.short	0x010a
        /*0916*/ 	.byte	0xff
	.zero		1


	//   ....[127]....
        /*0918*/ 	.word	0x00009cc0
        /*091c*/ 	.word	0x00000000
        /*0920*/ 	.word	0x00000000
        /*0924*/ 	.short	0x010a
        /*0926*/ 	.byte	0xff
	.zero		1


	//   ....[128]....
        /*0928*/ 	.word	0x00009d20
        /*092c*/ 	.word	0x00000000
        /*0930*/ 	.word	0x00000000
        /*0934*/ 	.short	0x010a
        /*0936*/ 	.byte	0xff
	.zero		1


	//   ....[129]....
        /*0938*/ 	.word	0x00009d80
        /*093c*/ 	.word	0x00000000
        /*0940*/ 	.word	0x00000000
        /*0944*/ 	.short	0x010a
        /*0946*/ 	.byte	0xff
	.zero		1


	//   ....[130]....
        /*0948*/ 	.word	0x00009de0
        /*094c*/ 	.word	0x00000000
        /*0950*/ 	.word	0x00000100
        /*0954*/ 	.short	0x010a
        /*0956*/ 	.byte	0xff
	.zero		1


	//   ....[131]....
        /*0958*/ 	.word	0x00009e30
        /*095c*/ 	.word	0x00000000
        /*0960*/ 	.word	0x00000080
        /*0964*/ 	.short	0x010a
        /*0966*/ 	.byte	0xff
	.zero		1


	//   ....[132]....
        /*0968*/ 	.word	0x00009e90
        /*096c*/ 	.word	0x00000000
        /*0970*/ 	.word	0x00000078
        /*0974*/ 	.short	0x010a
        /*0976*/ 	.byte	0xff
	.zero		1


	//   ....[133]....
        /*0978*/ 	.word	0x00009ef0
        /*097c*/ 	.word	0x00000000
        /*0980*/ 	.word	0x00000050
        /*0984*/ 	.short	0x010a
        /*0986*/ 	.byte	0xff
	.zero		1


	//   ....[134]....
        /*0988*/ 	.word	0x00009f50
        /*098c*/ 	.word	0x00000000
        /*0990*/ 	.word	0x00000058
        /*0994*/ 	.short	0x010a
        /*0996*/ 	.byte	0xff
	.zero		1


	//   ....[135]....
        /*0998*/ 	.word	0x00009fb0
        /*099c*/ 	.word	0x00000000
        /*09a0*/ 	.word	0x00000060
        /*09a4*/ 	.short	0x010a
        /*09a6*/ 	.byte	0xff
	.zero		1


	//   ....[136]....
        /*09a8*/ 	.word	0x0000a010
        /*09ac*/ 	.word	0x00000000
        /*09b0*/ 	.word	0x00000068
        /*09b4*/ 	.short	0x010a
        /*09b6*/ 	.byte	0xff
	.zero		1


	//   ....[137]....
        /*09b8*/ 	.word	0x0000a070
        /*09bc*/ 	.word	0x00000000
        /*09c0*/ 	.word	0x00000050
        /*09c4*/ 	.short	0x010a
        /*09c6*/ 	.byte	0xff
	.zero		1


	//   ....[138]....
        /*09c8*/ 	.word	0x0000a0d0
        /*09cc*/ 	.word	0x00000000
        /*09d0*/ 	.word	0x00000058
        /*09d4*/ 	.short	0x010a
        /*09d6*/ 	.byte	0xff
	.zero		1


	//   ....[139]....
        /*09d8*/ 	.word	0x0000a130
        /*09dc*/ 	.word	0x00000000
        /*09e0*/ 	.word	0x00000060
        /*09e4*/ 	.short	0x010a
        /*09e6*/ 	.byte	0xff
	.zero		1


	//   ....[140]....
        /*09e8*/ 	.word	0x0000a180
        /*09ec*/ 	.word	0x00000000
        /*09f0*/ 	.word	0x00000080
        /*09f4*/ 	.short	0x010a
        /*09f6*/ 	.byte	0xff
	.zero		1


	//   ....[141]....
        /*09f8*/ 	.word	0x0000a1e0
        /*09fc*/ 	.word	0x00000002
        /*0a00*/ 	.word	0x00000030
        /*0a04*/ 	.short	0x010a
        /*0a06*/ 	.byte	0xff
	.zero		1


	//   ....[142]....
        /*0a08*/ 	.word	0x0000a230
        /*0a0c*/ 	.word	0x00000070
        /*0a10*/ 	.word	0x000000a0
        /*0a14*/ 	.short	0x010a
        /*0a16*/ 	.byte	0xff
	.zero		1


	//   ....[143]....
        /*0a18*/ 	.word	0x0000a280
        /*0a1c*/ 	.word	0x00000002
        /*0a20*/ 	.word	0x00000030
        /*0a24*/ 	.short	0x010a
        /*0a26*/ 	.byte	0xff
	.zero		1


	//   ....[144]....
        /*0a28*/ 	.word	0x0000a2d0
        /*0a2c*/ 	.word	0x00000000
        /*0a30*/ 	.word	0x00000030
        /*0a34*/ 	.short	0x010a
        /*0a36*/ 	.byte	0xff
	.zero		1


	//   ....[145]....
        /*0a38*/ 	.word	0x0000a320
        /*0a3c*/ 	.word	0x00000000
        /*0a40*/ 	.word	0x00000030
        /*0a44*/ 	.short	0x010a
        /*0a46*/ 	.byte	0xff
	.zero		1


	//----- nvinfo : EIATTR_NUM_MBARRIERS
	.align		4
.L_47:
        /*0a48*/ 	.byte	0x03, 0x38
        /*0a4a*/ 	.short	0x0021


	//----- nvinfo : EIATTR_EXIT_INSTR_OFFSETS
	.align		4
        /*0a4c*/ 	.byte	0x04, 0x1c
        /*0a4e*/ 	.short	(.L_49 - .L_48)


	//   ....[0]....
.L_48:
        /*0a50*/ 	.word	0x00002780


	//   ....[1]....
        /*0a54*/ 	.word	0x00002c80


	//   ....[2]....
        /*0a58*/ 	.word	0x00002ce0


	//   ....[3]....
        /*0a5c*/ 	.word	0x00004060


	//   ....[4]....
        /*0a60*/ 	.word	0x00005240


	//   ....[5]....
        /*0a64*/ 	.word	0x00005280


	//   ....[6]....
        /*0a68*/ 	.word	0x000095b0


	//   ....[7]....
        /*0a6c*/ 	.word	0x00009630


	//   ....[8]....
        /*0a70*/ 	.word	0x00009660


	//   ....[9]....
        /*0a74*/ 	.word	0x000096d0


	//----- nvinfo : EIATTR_MAX_THREADS
	.align		4
.L_49:
        /*0a78*/ 	.byte	0x04, 0x05
        /*0a7a*/ 	.short	(.L_51 - .L_50)
.L_50:
        /*0a7c*/ 	.word	0x00000100
        /*0a80*/ 	.word	0x00000001
        /*0a84*/ 	.word	0x00000001


	//----- nvinfo : EIATTR_CRS_STACK_SIZE
	.align		4
.L_51:
        /*0a88*/ 	.byte	0x04, 0x1e
        /*0a8a*/ 	.short	(.L_53 - .L_52)
.L_52:
        /*0a8c*/ 	.word	0x00000000


	//----- nvinfo : EIATTR_CBANK_PARAM_SIZE
	.align		4
.L_53:
        /*0a90*/ 	.byte	0x03, 0x19
        /*0a92*/ 	.short	0x0800


	//----- nvinfo : EIATTR_PARAM_CBANK
	.align		4
        /*0a94*/ 	.byte	0x04, 0x0a
        /*0a96*/ 	.short	(.L_55 - .L_54)
	.align		4
.L_54:
        /*0a98*/ 	.word	index@(.nv.constant0._ZN7cutlass13device_kernelINS_4gemm6kernel13GemmUniversalIN4cute5tupleIJiiiiEEENS1_10collective13CollectiveMmaINS1_35MainloopSm100TmaUmmaWarpSpecializedILi3ELi2ELi4ENS5_IJNS4_1CILi2EEENSA_ILi1EEESC_EEEEENS5_IJNSA_ILi128EEENSA_ILi256EEENSA_ILi64EEEEEENS_6half_tENS5_IJlSC_lEEESJ_SK_NS4_8TiledMMAINS4_8MMA_AtomIJNS4_26SM100_MMA_F16BF16_2x1SM_SSISJ_SJ_fLi128ELi256ELNS4_4UMMA5MajorE0ELSP_0ELNSO_7ScaleInE0ELSQ_0EEEEEENS4_6LayoutINS5_IJSC_SC_SC_EEENS5_IJNSA_ILi0EEESV_SV_EEEEENS5_IJNS4_10UnderscoreESY_SY_EEEEENS4_18SM100_TMA_2SM_LOADENS4_14ComposedLayoutINS4_7SwizzleILi3ELi4ELi3EEENS4_18smem_ptr_flag_bitsILi16EEENST_INS5_IJNSA_ILi8EEESH_EEENS5_IJSH_SC_EEEEEEEvNS4_8identityES11_S1B_vS1C_EENS_8epilogue10collective18CollectiveEpilogueINS1E_23Sm100TmaWarpSpecializedILi4ELi2ELi32ELb1ELb0EEEJNS5_IJSH_SG_SH_EEENS5_IJNST_ISH_SC_EENST_INS5_IJNSA_ILi32EEESB_EEENS5_IJSC_SF_EEEEEEEESJ_SK_SJ_SK_NS1E_6fusion15FusionCallbacksIS1I_NS1Q_17LinearCombinationISJ_fSJ_fLNS_15FloatRoundStyleE2EEES1J_S1P_JEEENS4_5SM1004TMEM4LOAD26SM100_TMEM_LOAD_32dp32b32xENS4_13SM90_TMA_LOADENS12_INS13_ILi2ELi4ELi3EEES16_NST_INS5_IJS17_S1L_EEENS5_IJS1L_SC_EEEEEEENS4_39AutoVectorizingCopyWithAssumedAlignmentILi128EEENS4_14SM90_TMA_STOREES25_S27_S27_EEEvvEEEEvNT_6ParamsE)
        /*0a9c*/ 	.short	0x0380
        /*0a9e*/ 	.short	0x0800


	//----- nvinfo : EIATTR_SW_WAR
	.align		4
.L_55:
        /*0aa0*/ 	.byte	0x04, 0x36
        /*0aa2*/ 	.short	(.L_57 - .L_56)
.L_56:
        /*0aa4*/ 	.word	0x00000008
.L_57:


//--------------------- .nv.callgraph             --------------------------
	.section	.nv.callgraph,"",@"SHT_CUDA_CALLGRAPH"
	.align	4
	.sectionentsize	8
	.align		4
        /*0000*/ 	.word	0x00000000
	.align		4
        /*0004*/ 	.word	0xffffffff
	.align		4
        /*0008*/ 	.word	index@(_ZN7cutlass13device_kernelINS_4gemm6kernel13GemmUniversalIN4cute5tupleIJiiiiEEENS1_10collective13CollectiveMmaINS1_35MainloopSm100TmaUmmaWarpSpecializedILi3ELi2ELi4ENS5_IJNS4_1CILi2EEENSA_ILi1EEESC_EEEEENS5_IJNSA_ILi128EEENSA_ILi256EEENSA_ILi64EEEEEENS_6half_tENS5_IJlSC_lEEESJ_SK_NS4_8TiledMMAINS4_8MMA_AtomIJNS4_26SM100_MMA_F16BF16_2x1SM_SSISJ_SJ_fLi128ELi256ELNS4_4UMMA5MajorE0ELSP_0ELNSO_7ScaleInE0ELSQ_0EEEEEENS4_6LayoutINS5_IJSC_SC_SC_EEENS5_IJNSA_ILi0EEESV_SV_EEEEENS5_IJNS4_10UnderscoreESY_SY_EEEEENS4_18SM100_TMA_2SM_LOADENS4_14ComposedLayoutINS4_7SwizzleILi3ELi4ELi3EEENS4_18smem_ptr_flag_bitsILi16EEENST_INS5_IJNSA_ILi8EEESH_EEENS5_IJSH_SC_EEEEEEEvNS4_8identityES11_S1B_vS1C_EENS_8epilogue10collective18CollectiveEpilogueINS1E_23Sm100TmaWarpSpecializedILi4ELi2ELi32ELb1ELb0EEEJNS5_IJSH_SG_SH_EEENS5_IJNST_ISH_SC_EENST_INS5_IJNSA_ILi32EEESB_EEENS5_IJSC_SF_EEEEEEEESJ_SK_SJ_SK_NS1E_6fusion15FusionCallbacksIS1I_NS1Q_17LinearCombinationISJ_fSJ_fLNS_15FloatRoundStyleE2EEES1J_S1P_JEEENS4_5SM1004TMEM4LOAD26SM100_TMEM_LOAD_32dp32b32xENS4_13SM90_TMA_LOADENS12_INS13_ILi2ELi4ELi3EEES16_NST_INS5_IJS17_S1L_EEENS5_IJS1L_SC_EEEEEEENS4_39AutoVectorizingCopyWithAssumedAlignmentILi128EEENS4_14SM90_TMA_STOREES25_S27_S27_EEEvvEEEEvNT_6ParamsE)
	.align		4
        /*000c*/ 	.word	index@(__assertfail)
	.align		4
        /*0010*/ 	.word	0x00000000
	.align		4
        /*0014*/ 	.word	0xfffffffe
	.align		4
        /*0018*/ 	.word	0x00000000
	.align		4
        /*001c*/ 	.word	0xfffffffd
	.align		4
        /*0020*/ 	.word	0x00000000
	.align		4
        /*0024*/ 	.word	0xfffffffc


//--------------------- .nv.constant4             --------------------------
	.section	.nv.constant4,"a",@progbits
	.align	8
	.align		8
.nv.constant4:
        /*0000*/ 	.dword	__assertfail
	.align		8
        /*0008*/ 	.dword	__unnamed_1
	.align		8
        /*0010*/ 	.dword	__unnamed_2
	.align		8
        /*0018*/ 	.dword	_ZN39_INTERNAL_550b61ea_4_k_cu_11b03af6_69964cuda3std3__45__cpo5beginE
	.align		8
        /*0020*/ 	.dword	_ZN39_INTERNAL_550b61ea_4_k_cu_11b03af6_69964cuda3std3__45__cpo3endE
	.align		8
        /*0028*/ 	.dword	_ZN39_INTERNAL_550b61ea_4_k_cu_11b03af6_69964cuda3std3__45__cpo6cbeginE
	.align		8
        /*0030*/ 	.dword	_ZN39_INTERNAL_550b61ea_4_k_cu_11b03af6_69964cuda3std3__45__cpo4cendE
	.align		8
        /*0038*/ 	.dword	_ZN39_INTERNAL_550b61ea_4_k_cu_11b03af6_69964cuda3std3__441_GLOBAL__N__550b61ea_4_k_cu_11b03af6_69966ignoreE
	.align		8
        /*0040*/ 	.dword	_ZN39_INTERNAL_550b61ea_4_k_cu_11b03af6_69964cuda3std3__419piecewise_constructE
	.align		8
        /*0048*/ 	.dword	_ZN39_INTERNAL_550b61ea_4_k_cu_11b03af6_69964cuda3std3__48in_placeE
	.align		8
        /*0050*/ 	.dword	_ZN39_INTERNAL_550b61ea_4_k_cu_11b03af6_69964cuda3std6ranges3__45__cpo4swapE
	.align		8
        /*0058*/ 	.dword	_ZN39_INTERNAL_550b61ea_4_k_cu_11b03af6_69964cuda3std6ranges3__45__cpo9iter_moveE
	.align		8
        /*0060*/ 	.dword	_ZN39_INTERNAL_550b61ea_4_k_cu_11b03af6_69964cute7productE
	.align		8
        /*0068*/ 	.dword	_ZN39_INTERNAL_550b61ea_4_k_cu_11b03af6_69964cute1_E
	.align		8
        /*0070*/ 	.dword	$str$25
	.align		8
        /*0078*/ 	.dword	$str$26
	.align		8
        /*0080*/ 	.dword	$str$27
	.align		8
        /*0088*/ 	.dword	$str$28


//--------------------- .text._ZN7cutlass13device_kernelINS_4gemm6kernel13GemmUniversalIN4cute5tupleIJiiiiEEENS1_10collective13CollectiveMmaINS1_35MainloopSm100TmaUmmaWarpSpecializedILi3ELi2ELi4ENS5_IJNS4_1CILi2EEENSA_ILi1EEESC_EEEEENS5_IJNSA_ILi128EEENSA_ILi256EEENSA_ILi64EEEEEENS_6half_tENS5_IJlSC_lEEESJ_SK_NS4_8TiledMMAINS4_8MMA_AtomIJNS4_26SM100_MMA_F16BF16_2x1SM_SSISJ_SJ_fLi128ELi256ELNS4_4UMMA5MajorE0ELSP_0ELNSO_7ScaleInE0ELSQ_0EEEEEENS4_6LayoutINS5_IJSC_SC_SC_EEENS5_IJNSA_ILi0EEESV_SV_EEEEENS5_IJNS4_10UnderscoreESY_SY_EEEEENS4_18SM100_TMA_2SM_LOADENS4_14ComposedLayoutINS4_7SwizzleILi3ELi4ELi3EEENS4_18smem_ptr_flag_bitsILi16EEENST_INS5_IJNSA_ILi8EEESH_EEENS5_IJSH_SC_EEEEEEEvNS4_8identityES11_S1B_vS1C_EENS_8epilogue10collective18CollectiveEpilogueINS1E_23Sm100TmaWarpSpecializedILi4ELi2ELi32ELb1ELb0EEEJNS5_IJSH_SG_SH_EEENS5_IJNST_ISH_SC_EENST_INS5_IJNSA_ILi32EEESB_EEENS5_IJSC_SF_EEEEEEEESJ_SK_SJ_SK_NS1E_6fusion15FusionCallbacksIS1I_NS1Q_17LinearCombinationISJ_fSJ_fLNS_15FloatRoundStyleE2EEES1J_S1P_JEEENS4_5SM1004TMEM4LOAD26SM100_TMEM_LOAD_32dp32b32xENS4_13SM90_TMA_LOADENS12_INS13_ILi2ELi4ELi3EEES16_NST_INS5_IJS17_S1L_EEENS5_IJS1L_SC_EEEEEEENS4_39AutoVectorizingCopyWithAssumedAlignmentILi128EEENS4_14SM90_TMA_STOREES25_S27_S27_EEEvvEEEEvNT_6ParamsE --------------------------
	.section	.text._ZN7cutlass13device_kernelINS_4gemm6kernel13GemmUniversalIN4cute5tupleIJiiiiEEENS1_10collective13CollectiveMmaINS1_35MainloopSm100TmaUmmaWarpSpecializedILi3ELi2ELi4ENS5_IJNS4_1CILi2EEENSA_ILi1EEESC_EEEEENS5_IJNSA_ILi128EEENSA_ILi256EEENSA_ILi64EEEEEENS_6half_tENS5_IJlSC_lEEESJ_SK_NS4_8TiledMMAINS4_8MMA_AtomIJNS4_26SM100_MMA_F16BF16_2x1SM_SSISJ_SJ_fLi128ELi256ELNS4_4UMMA5MajorE0ELSP_0ELNSO_7ScaleInE0ELSQ_0EEEEEENS4_6LayoutINS5_IJSC_SC_SC_EEENS5_IJNSA_ILi0EEESV_SV_EEEEENS5_IJNS4_10UnderscoreESY_SY_EEEEENS4_18SM100_TMA_2SM_LOADENS4_14ComposedLayoutINS4_7SwizzleILi3ELi4ELi3EEENS4_18smem_ptr_flag_bitsILi16EEENST_INS5_IJNSA_ILi8EEESH_EEENS5_IJSH_SC_EEEEEEEvNS4_8identityES11_S1B_vS1C_EENS_8epilogue10collective18CollectiveEpilogueINS1E_23Sm100TmaWarpSpecializedILi4ELi2ELi32ELb1ELb0EEEJNS5_IJSH_SG_SH_EEENS5_IJNST_ISH_SC_EENST_INS5_IJNSA_ILi32EEESB_EEENS5_IJSC_SF_EEEEEEEESJ_SK_SJ_SK_NS1E_6fusion15FusionCallbacksIS1I_NS1Q_17LinearCombinationISJ_fSJ_fLNS_15FloatRoundStyleE2EEES1J_S1P_JEEENS4_5SM1004TMEM4LOAD26SM100_TMEM_LOAD_32dp32b32xENS4_13SM90_TMA_LOADENS12_INS13_ILi2ELi4ELi3EEES16_NST_INS5_IJS17_S1L_EEENS5_IJS1L_SC_EEEEEEENS4_39AutoVectorizingCopyWithAssumedAlignmentILi128EEENS4_14SM90_TMA_STOREES25_S27_S27_EEEvvEEEEvNT_6ParamsE,"ax",@progbits
	.align	128
.text._ZN7cutlass13device_kernelINS_4gemm6kernel13GemmUniversalIN4cute5tupleIJiiiiEEENS1_10collective13CollectiveMmaINS1_35MainloopSm100TmaUmmaWarpSpecializedILi3ELi2ELi4ENS5_IJNS4_1CILi2EEENSA_ILi1EEESC_EEEEENS5_IJNSA_ILi128EEENSA_ILi256EEENSA_ILi64EEEEEENS_6half_tENS5_IJlSC_lEEESJ_SK_NS4_8TiledMMAINS4_8MMA_AtomIJNS4_26SM100_MMA_F16BF16_2x1SM_SSISJ_SJ_fLi128ELi256ELNS4_4UMMA5MajorE0ELSP_0ELNSO_7ScaleInE0ELSQ_0EEEEEENS4_6LayoutINS5_IJSC_SC_SC_EEENS5_IJNSA_ILi0EEESV_SV_EEEEENS5_IJNS4_10UnderscoreESY_SY_EEEEENS4_18SM100_TMA_2SM_LOADENS4_14ComposedLayoutINS4_7SwizzleILi3ELi4ELi3EEENS4_18smem_ptr_flag_bitsILi16EEENST_INS5_IJNSA_ILi8EEESH_EEENS5_IJSH_SC_EEEEEEEvNS4_8identityES11_S1B_vS1C_EENS_8epilogue10collective18CollectiveEpilogueINS1E_23Sm100TmaWarpSpecializedILi4ELi2ELi32ELb1ELb0EEEJNS5_IJSH_SG_SH_EEENS5_IJNST_ISH_SC_EENST_INS5_IJNSA_ILi32EEESB_EEENS5_IJSC_SF_EEEEEEEESJ_SK_SJ_SK_NS1E_6fusion15FusionCallbacksIS1I_NS1Q_17LinearCombinationISJ_fSJ_fLNS_15FloatRoundStyleE2EEES1J_S1P_JEEENS4_5SM1004TMEM4LOAD26SM100_TMEM_LOAD_32dp32b32xENS4_13SM90_TMA_LOADENS12_INS13_ILi2ELi4ELi3EEES16_NST_INS5_IJS17_S1L_EEENS5_IJS1L_SC_EEEEEEENS4_39AutoVectorizingCopyWithAssumedAlignmentILi128EEENS4_14SM90_TMA_STOREES25_S27_S27_EEEvvEEEEvNT_6ParamsE:
        .type           _ZN7cutlass13device_kernelINS_4gemm6kernel13GemmUniversalIN4cute5tupleIJiiiiEEENS1_10collective13CollectiveMmaINS1_35MainloopSm100TmaUmmaWarpSpecializedILi3ELi2ELi4ENS5_IJNS4_1CILi2EEENSA_ILi1EEESC_EEEEENS5_IJNSA_ILi128EEENSA_ILi256EEENSA_ILi64EEEEEENS_6half_tENS5_IJlSC_lEEESJ_SK_NS4_8TiledMMAINS4_8MMA_AtomIJNS4_26SM100_MMA_F16BF16_2x1SM_SSISJ_SJ_fLi128ELi256ELNS4_4UMMA5MajorE0ELSP_0ELNSO_7ScaleInE0ELSQ_0EEEEEENS4_6LayoutINS5_IJSC_SC_SC_EEENS5_IJNSA_ILi0EEESV_SV_EEEEENS5_IJNS4_10UnderscoreESY_SY_EEEEENS4_18SM100_TMA_2SM_LOADENS4_14ComposedLayoutINS4_7SwizzleILi3ELi4ELi3EEENS4_18smem_ptr_flag_bitsILi16EEENST_INS5_IJNSA_ILi8EEESH_EEENS5_IJSH_SC_EEEEEEEvNS4_8identityES11_S1B_vS1C_EENS_8epilogue10collective18CollectiveEpilogueINS1E_23Sm100TmaWarpSpecializedILi4ELi2ELi32ELb1ELb0EEEJNS5_IJSH_SG_SH_EEENS5_IJNST_ISH_SC_EENST_INS5_IJNSA_ILi32EEESB_EEENS5_IJSC_SF_EEEEEEEESJ_SK_SJ_SK_NS1E_6fusion15FusionCallbacksIS1I_NS1Q_17LinearCombinationISJ_fSJ_fLNS_15FloatRoundStyleE2EEES1J_S1P_JEEENS4_5SM1004TMEM4LOAD26SM100_TMEM_LOAD_32dp32b32xENS4_13SM90_TMA_LOADENS12_INS13_ILi2ELi4ELi3EEES16_NST_INS5_IJS17_S1L_EEENS5_IJS1L_SC_EEEEEEENS4_39AutoVectorizingCopyWithAssumedAlignmentILi128EEENS4_14SM90_TMA_STOREES25_S27_S27_EEEvvEEEEvNT_6ParamsE,@function
        .size           _ZN7cutlass13device_kernelINS_4gemm6kernel13GemmUniversalIN4cute5tupleIJiiiiEEENS1_10collective13CollectiveMmaINS1_35MainloopSm100TmaUmmaWarpSpecializedILi3ELi2ELi4ENS5_IJNS4_1CILi2EEENSA_ILi1EEESC_EEEEENS5_IJNSA_ILi128EEENSA_ILi256EEENSA_ILi64EEEEEENS_6half_tENS5_IJlSC_lEEESJ_SK_NS4_8TiledMMAINS4_8MMA_AtomIJNS4_26SM100_MMA_F16BF16_2x1SM_SSISJ_SJ_fLi128ELi256ELNS4_4UMMA5MajorE0ELSP_0ELNSO_7ScaleInE0ELSQ_0EEEEEENS4_6LayoutINS5_IJSC_SC_SC_EEENS5_IJNSA_ILi0EEESV_SV_EEEEENS5_IJNS4_10UnderscoreESY_SY_EEEEENS4_18SM100_TMA_2SM_LOADENS4_14ComposedLayoutINS4_7SwizzleILi3ELi4ELi3EEENS4_18smem_ptr_flag_bitsILi16EEENST_INS5_IJNSA_ILi8EEESH_EEENS5_IJSH_SC_EEEEEEEvNS4_8identityES11_S1B_vS1C_EENS_8epilogue10collective18CollectiveEpilogueINS1E_23Sm100TmaWarpSpecializedILi4ELi2ELi32ELb1ELb0EEEJNS5_IJSH_SG_SH_EEENS5_IJNST_ISH_SC_EENST_INS5_IJNSA_ILi32EEESB_EEENS5_IJSC_SF_EEEEEEEESJ_SK_SJ_SK_NS1E_6fusion15FusionCallbacksIS1I_NS1Q_17LinearCombinationISJ_fSJ_fLNS_15FloatRoundStyleE2EEES1J_S1P_JEEENS4_5SM1004TMEM4LOAD26SM100_TMEM_LOAD_32dp32b32xENS4_13SM90_TMA_LOADENS12_INS13_ILi2ELi4ELi3EEES16_NST_INS5_IJS17_S1L_EEENS5_IJS1L_SC_EEEEEEENS4_39AutoVectorizingCopyWithAssumedAlignmentILi128EEENS4_14SM90_TMA_STOREES25_S27_S27_EEEvvEEEEvNT_6ParamsE,(.L_x_194 - _ZN7cutlass13device_kernelINS_4gemm6kernel13GemmUniversalIN4cute5tupleIJiiiiEEENS1_10collective13CollectiveMmaINS1_35MainloopSm100TmaUmmaWarpSpecializedILi3ELi2ELi4ENS5_IJNS4_1CILi2EEENSA_ILi1EEESC_EEEEENS5_IJNSA_ILi128EEENSA_ILi256EEENSA_ILi64EEEEEENS_6half_tENS5_IJlSC_lEEESJ_SK_NS4_8TiledMMAINS4_8MMA_AtomIJNS4_26SM100_MMA_F16BF16_2x1SM_SSISJ_SJ_fLi128ELi256ELNS4_4UMMA5MajorE0ELSP_0ELNSO_7ScaleInE0ELSQ_0EEEEEENS4_6LayoutINS5_IJSC_SC_SC_EEENS5_IJNSA_ILi0EEESV_SV_EEEEENS5_IJNS4_10UnderscoreESY_SY_EEEEENS4_18SM100_TMA_2SM_LOADENS4_14ComposedLayoutINS4_7SwizzleILi3ELi4ELi3EEENS4_18smem_ptr_flag_bitsILi16EEENST_INS5_IJNSA_ILi8EEESH_EEENS5_IJSH_SC_EEEEEEEvNS4_8identityES11_S1B_vS1C_EENS_8epilogue10collective18CollectiveEpilogueINS1E_23Sm100TmaWarpSpecializedILi4ELi2ELi32ELb1ELb0EEEJNS5_IJSH_SG_SH_EEENS5_IJNST_ISH_SC_EENST_INS5_IJNSA_ILi32EEESB_EEENS5_IJSC_SF_EEEEEEEESJ_SK_SJ_SK_NS1E_6fusion15FusionCallbacksIS1I_NS1Q_17LinearCombinationISJ_fSJ_fLNS_15FloatRoundStyleE2EEES1J_S1P_JEEENS4_5SM1004TMEM4LOAD26SM100_TMEM_LOAD_32dp32b32xENS4_13SM90_TMA_LOADENS12_INS13_ILi2ELi4ELi3EEES16_NST_INS5_IJS17_S1L_EEENS5_IJS1L_SC_EEEEEEENS4_39AutoVectorizingCopyWithAssumedAlignmentILi128EEENS4_14SM90_TMA_STOREES25_S27_S27_EEEvvEEEEvNT_6ParamsE)
        .other          _ZN7cutlass13device_kernelINS_4gemm6kernel13GemmUniversalIN4cute5tupleIJiiiiEEENS1_10collective13CollectiveMmaINS1_35MainloopSm100TmaUmmaWarpSpecializedILi3ELi2ELi4ENS5_IJNS4_1CILi2EEENSA_ILi1EEESC_EEEEENS5_IJNSA_ILi128EEENSA_ILi256EEENSA_ILi64EEEEEENS_6half_tENS5_IJlSC_lEEESJ_SK_NS4_8TiledMMAINS4_8MMA_AtomIJNS4_26SM100_MMA_F16BF16_2x1SM_SSISJ_SJ_fLi128ELi256ELNS4_4UMMA5MajorE0ELSP_0ELNSO_7ScaleInE0ELSQ_0EEEEEENS4_6LayoutINS5_IJSC_SC_SC_EEENS5_IJNSA_ILi0EEESV_SV_EEEEENS5_IJNS4_10UnderscoreESY_SY_EEEEENS4_18SM100_TMA_2SM_LOADENS4_14ComposedLayoutINS4_7SwizzleILi3ELi4ELi3EEENS4_18smem_ptr_flag_bitsILi16EEENST_INS5_IJNSA_ILi8EEESH_EEENS5_IJSH_SC_EEEEEEEvNS4_8identityES11_S1B_vS1C_EENS_8epilogue10collective18CollectiveEpilogueINS1E_23Sm100TmaWarpSpecializedILi4ELi2ELi32ELb1ELb0EEEJNS5_IJSH_SG_SH_EEENS5_IJNST_ISH_SC_EENST_INS5_IJNSA_ILi32EEESB_EEENS5_IJSC_SF_EEEEEEEESJ_SK_SJ_SK_NS1E_6fusion15FusionCallbacksIS1I_NS1Q_17LinearCombinationISJ_fSJ_fLNS_15FloatRoundStyleE2EEES1J_S1P_JEEENS4_5SM1004TMEM4LOAD26SM100_TMEM_LOAD_32dp32b32xENS4_13SM90_TMA_LOADENS12_INS13_ILi2ELi4ELi3EEES16_NST_INS5_IJS17_S1L_EEENS5_IJS1L_SC_EEEEEEENS4_39AutoVectorizingCopyWithAssumedAlignmentILi128EEENS4_14SM90_TMA_STOREES25_S27_S27_EEEvvEEEEvNT_6ParamsE,@"STO_CUDA_ENTRY STV_DEFAULT"
_ZN7cutlass13device_kernelINS_4gemm6kernel13GemmUniversalIN4cute5tupleIJiiiiEEENS1_10collective13CollectiveMmaINS1_35MainloopSm100TmaUmmaWarpSpecializedILi3ELi2ELi4ENS5_IJNS4_1CILi2EEENSA_ILi1EEESC_EEEEENS5_IJNSA_ILi128EEENSA_ILi256EEENSA_ILi64EEEEEENS_6half_tENS5_IJlSC_lEEESJ_SK_NS4_8TiledMMAINS4_8MMA_AtomIJNS4_26SM100_MMA_F16BF16_2x1SM_SSISJ_SJ_fLi128ELi256ELNS4_4UMMA5MajorE0ELSP_0ELNSO_7ScaleInE0ELSQ_0EEEEEENS4_6LayoutINS5_IJSC_SC_SC_EEENS5_IJNSA_ILi0EEESV_SV_EEEEENS5_IJNS4_10UnderscoreESY_SY_EEEEENS4_18SM100_TMA_2SM_LOADENS4_14ComposedLayoutINS4_7SwizzleILi3ELi4ELi3EEENS4_18smem_ptr_flag_bitsILi16EEENST_INS5_IJNSA_ILi8EEESH_EEENS5_IJSH_SC_EEEEEEEvNS4_8identityES11_S1B_vS1C_EENS_8epilogue10collective18CollectiveEpilogueINS1E_23Sm100TmaWarpSpecializedILi4ELi2ELi32ELb1ELb0EEEJNS5_IJSH_SG_SH_EEENS5_IJNST_ISH_SC_EENST_INS5_IJNSA_ILi32EEESB_EEENS5_IJSC_SF_EEEEEEEESJ_SK_SJ_SK_NS1E_6fusion15FusionCallbacksIS1I_NS1Q_17LinearCombinationISJ_fSJ_fLNS_15FloatRoundStyleE2EEES1J_S1P_JEEENS4_5SM1004TMEM4LOAD26SM100_TMEM_LOAD_32dp32b32xENS4_13SM90_TMA_LOADENS12_INS13_ILi2ELi4ELi3EEES16_NST_INS5_IJS17_S1L_EEENS5_IJS1L_SC_EEEEEEENS4_39AutoVectorizingCopyWithAssumedAlignmentILi128EEENS4_14SM90_TMA_STOREES25_S27_S27_EEEvvEEEEvNT_6ParamsE:
[----:B------:R-:W1:Y:S01]  /*0000*/  LDC R1, c[0x0][0x37c] ;  /* 0x0000df00ff017b82 */ /* 0x000e620000000800 */
[----:B------:R-:W2:Y:S01]  /*0010*/  S2R R105, SR_TID.X ;  /* 0x0000000000697919 */ /* 0x000ea20000002100 */
[----:B------:R-:W3:Y:S06]  /*0020*/  LDCU.64 UR6, c[0x0][0x890] ;  /* 0x00011200ff0677ac */ /* 0x000eec0008000a00 */
[----:B------:R-:W4:Y:S01]  /*0030*/  S2UR UR37, SR_CgaCtaId ;  /* 0x00000000002579c3 */ /* 0x000f220000008800 */
[----:B------:R-:W-:Y:S02]  /*0040*/  PRMT R92, RZ, 0x7610, R92 ;  /* 0x00007610ff5c7816 */ /* 0x000fe4000000005c */
[----:B------:R-:W-:Y:S01]  /*0050*/  ELECT P1, URZ, PT ;  /* 0x0000000000ff782f */ /* 0x000fe20003820000 */
[----:B------:R-:W1:Y:S01]  /*0060*/  LDCU.64 UR46, c[0x0][0x358] ;  /* 0x00006b00ff2e77ac */ /* 0x000e620008000a00 */
[----:B---3--:R-:W-:-:S04]  /*0070*/  UISETP.NE.U32.AND UP0, UPT, UR6, URZ, UPT ;  /* 0x000000ff0600728c */ /* 0x008fc8000bf05070 */
[----:B------:R-:W-:Y:S02]  /*0080*/  UISETP.NE.AND.EX UP0, UPT, UR7, URZ, UPT, UP0 ;  /* 0x000000ff0700728c */ /* 0x000fe4000bf05300 */
[----:B----4-:R-:W-:Y:S02]  /*0090*/  ULOP3.LUT UR5, UR37, 0x1, URZ, 0xc0, !UPT ;  /* 0x0000000125057892 */ /* 0x010fe4000f8ec0ff */
[----:B------:R-:W-:Y:S01]  /*00a0*/  ULOP3.LUT UR4, UR37, 0x1, URZ, 0x3c, !UPT ;  /* 0x0000000125047892 */ /* 0x000fe2000f8e3cff */
[----:B--2---:R-:W-:-:S05]  /*00b0*/  SHF.R.U32.HI R96, RZ, 0x5, R105 ;  /* 0x00000005ff607819 */ /* 0x004fca0000011669 */
[----:B------:R-:W2:Y:S02]  /*00c0*/  SHFL.IDX PT, R0, R96, RZ, 0x1f ;  /* 0x00001fff60007589 */ /* 0x000ea400000e0000 */
[----:B--2---:R-:W-:Y:S01]  /*00d0*/  R2UR UR10, R0 ;  /* 0x00000000000a72ca */ /* 0x004fe200000e0000 */
[----:B-1----:R-:W-:-:S14]  /*00e0*/  BRA.U UP0, `(.L_x_0) ;  /* 0x00000001002c7547 */ /* 0x002fdc000b800000 */
[----:B------:R-:W1:Y:S02]  /*00f0*/  LDCU.64 UR8, c[0x0][0x888] ;  /* 0x00011100ff0877ac */ /* 0x000e640008000a00 */
[----:B-1----:R-:W-:-:S04]  /*0100*/  UISETP.NE.U32.AND UP0, UPT, UR8, URZ, UPT ;  /* 0x000000ff0800728c */ /* 0x002fc8000bf05070 */
[----:B------:R-:W-:-:S09]  /*0110*/  UISETP.NE.AND.EX UP0, UPT, UR9, URZ, UPT, UP0 ;  /* 0x000000ff0900728c */ /* 0x000fd2000bf05300 */
[----:B------:R-:W-:Y:S05]  /*0120*/  BRA.U !UP0, `(.L_x_1) ;  /* 0x0000000108107547 */ /* 0x000fea000b800000 */
[----:B------:R-:W1:Y:S02]  /*0130*/  LDC.64 R2, c[0x0][0x888] ;  /* 0x00022200ff027b82 */ /* 0x000e640000000a00 */
[----:B-1----:R1:W5:Y:S01]  /*0140*/  LDG.E R49, desc[UR46][R2.64] ;  /* 0x0000002e02317981 */ /* 0x002362000c1e1900 */
[----:B------:R-:W-:Y:S01]  /*0150*/  HFMA2 R92, -RZ, RZ, 0, 5.9604644775390625e-08 ;  /* 0x00000001ff5c7431 */ /* 0x000fe200000001ff */
[----:B------:R-:W-:Y:S05]  /*0160*/  BRA `(.L_x_0) ;  /* 0x00000000000c7947 */ /* 0x000fea0003800000 */
.L_x_1:
[----:B------:R-:W1:Y:S01]  /*0170*/  LDCU UR8, c[0x0][0x880] ;  /* 0x00011000ff0877ac */ /* 0x000e620008000800 */
[----:B------:R-:W-:Y:S01]  /*0180*/  HFMA2 R92, -RZ, RZ, 0, 5.9604644775390625e-08 ;  /* 0x00000001ff5c7431 */ /* 0x000fe200000001ff */
[----:B-1----:R-:W-:-:S07]  /*0190*/  MOV R49, UR8 ;  /* 0x0000000800317c02 */ /* 0x002fce0008000f00 */
.L_x_0:
[----:B------:R-:W2:Y:S02]  /*01a0*/  LDCU.64 UR8, c[0x0][0x8b0] ;  /* 0x00011600ff0877ac */ /* 0x000ea40008000a00 */
[----:B--2---:R-:W-:-:S04]  /*01b0*/  UISETP.NE.U32.AND UP0, UPT, UR8, URZ, UPT ;  /* 0x000000ff0800728c */ /* 0x004fc8000bf05070 */
[----:B------:R-:W-:-:S09]  /*01c0*/  UISETP.NE.AND.EX UP0, UPT, UR9, URZ, UPT, UP0 ;  /* 0x000000ff0900728c */ /* 0x000fd2000bf05300 */
[----:B------:R-:W-:Y:S05]  /*01d0*/  BRA.U UP0, `(.L_x_2) ;  /* 0x0000000100247547 */ /* 0x000fea000b800000 */
[----:B------:R-:W2:Y:S02]  /*01e0*/  LDCU.64 UR8, c[0x0][0x8a8] ;  /* 0x00011500ff0877ac */ /* 0x000ea40008000a00 */
[----:B--2---:R-:W-:-:S04]  /*01f0*/  UISETP.NE.U32.AND UP0, UPT, UR8, URZ, UPT ;  /* 0x000000ff0800728c */ /* 0x004fc8000bf05070 */
[----:B------:R-:W-:-:S09]  /*0200*/  UISETP.NE.AND.EX UP0, UPT, UR9, URZ, UPT, UP0 ;  /* 0x000000ff0900728c */ /* 0x000fd2000bf05300 */
[----:B------:R-:W-:Y:S05]  /*0210*/  BRA.U !UP0, `(.L_x_3) ;  /* 0x00000001080c7547 */ /* 0x000fea000b800000 */
[----:B-1----:R-:W1:Y:S02]  /*0220*/  LDC.64 R2, c[0x0][0x8a8] ;  /* 0x00022a00ff027b82 */ /* 0x002e640000000a00 */
[----:B-1----:R2:W5:Y:S01]  /*0230*/  LDG.E R47, desc[UR46][R2.64] ;  /* 0x0000002e022f7981 */ /* 0x002562000c1e1900 */
[----:B------:R-:W-:Y:S05]  /*0240*/  BRA `(.L_x_2) ;  /* 0x0000000000087947 */ /* 0x000fea0003800000 */
.L_x_3:
[----:B------:R-:W2:Y:S02]  /*0250*/  LDCU UR8, c[0x0][0x8a0] ;  /* 0x00011400ff0877ac */ /* 0x000ea40008000800 */
[----:B--2---:R-:W-:Y:S02]  /*0260*/  MOV R47, UR8 ;  /* 0x00000008002f7c02 */ /* 0x004fe40008000f00 */
.L_x_2:
[----:B------:R-:W-:Y:S01]  /*0270*/  IMAD.U32 R0, RZ, RZ, UR10 ;  /* 0x0000000aff007e24 */ /* 0x000fe2000f8e00ff */
[----:B------:R-:W-:Y:S04]  /*0280*/  BSSY.RECONVERGENT B0, `(.L_x_4) ;  /* 0x000000c000007945 */ /* 0x000fe80003800200 */
[C---:B------:R-:W-:Y:S02]  /*0290*/  ISETP.NE.OR P2, PT, R0.reuse, 0x1, !P1 ;  /* 0x000000010000780c */ /* 0x040fe40004f45670 */
[----:B------:R-:W-:-:S11]  /*02a0*/  ISETP.NE.OR P0, PT, R0, 0x3, !P1 ;  /* 0x000000030000780c */ /* 0x000fd60004f05670 */
[----:B------:R-:W-:Y:S05]  /*02b0*/  @P2 BRA `(.L_x_5) ;  /* 0x0000000000202947 */ /* 0x000fea0003800000 */
[----:B------:R-:W3:Y:S02]  /*02c0*/  LDCU.64 UR8, c[0x0][0x348] ;  /* 0x00006900ff0877ac */ /* 0x000ee40008000a00 */
[----:B---3--:R-:W-:Y:S02]  /*02d0*/  UIADD3 UR12, UP1, UPT, UR8, 0x80, URZ ;  /* 0x00000080080c7890 */ /* 0x008fe4000ff3e0ff */
[----:B------:R-:W-:Y:S02]  /*02e0*/  UIADD3 UR8, UP0, UPT, UR8, 0x180, URZ ;  /* 0x0000018008087890 */ /* 0x000fe4000ff1e0ff */
[----:B------:R-:W-:Y:S02]  /*02f0*/  UIADD3.X UR13, UPT, UPT, URZ, UR9, URZ, UP1, !UPT ;  /* 0x00000009ff0d7290 */ /* 0x000fe40008ffe4ff */
[----:B------:R-:W-:-:S07]  /*0300*/  UIADD3.X UR9, UPT, UPT, URZ, UR9, URZ, UP0, !UPT ;  /* 0x00000009ff097290 */ /* 0x000fce00087fe4ff */
[----:B------:R3:W-:Y:S02]  /*0310*/  UTMACCTL.PF [UR12] ;  /* 0x000000000c0079b9 */ /* 0x0007e40008040000 */
[----:B------:R3:W-:Y:S02]  /*0320*/  UTMACCTL.PF [UR8] ;  /* 0x00000000080079b9 */ /* 0x0007e40008040000 */
[----:B---3--:R-:W-:Y:S01]  /*0330*/  NOP ;  /* 0x0000000000007918 */ /* 0x008fe20000000000 */
.L_x_5:
[----:B------:R-:W-:Y:S05]  /*0340*/  BSYNC.RECONVERGENT B0 ;  /* 0x0000000000007941 */ /* 0x000fea0003800200 */
.L_x_4:
[----:B------:R-:W-:Y:S04]  /*0350*/  BSSY.RECONVERGENT B0, `(.L_x_6) ;  /* 0x000000a000007945 */ /* 0x000fe80003800200 */
        /* <DEDUP_REMOVED lines=9> */
.L_x_7:
[----:B------:R-:W-:Y:S05]  /*03f0*/  BSYNC.RECONVERGENT B0 ;  /* 0x0000000000007941 */ /* 0x000fea0003800200 */
.L_x_6:
[----:B------:R-:W3:Y:S01]  /*0400*/  LDCU.64 UR8, c[0x0][0x888] ;  /* 0x00011100ff0877ac */ /* 0x000ee20008000a00 */
[----:B------:R-:W-:Y:S02]  /*0410*/  UISETP.EQ.U32.AND UP1, UPT, UR6, URZ, UPT ;  /* 0x000000ff0600728c */ /* 0x000fe4000bf22070 */
[----:B------:R-:W-:Y:S02]  /*0420*/  UPLOP3.LUT UP5, UPT, UPT, UPT, UPT, 0x80, 0x8 ;  /* 0x000000000008789c */ /* 0x000fe40003faf070 */
[----:B---3--:R-:W-:-:S04]  /*0430*/  UISETP.NE.U32.AND UP0, UPT, UR8, URZ, UPT ;  /* 0x000000ff0800728c */ /* 0x008fc8000bf05070 */
[----:B------:R-:W-:-:S04]  /*0440*/  UISETP.NE.AND.EX UP0, UPT, UR9, URZ, UPT, UP0 ;  /* 0x000000ff0900728c */ /* 0x000fc8000bf05300 */
[----:B------:R-:W-:-:S04]  /*0450*/  UISETP.EQ.OR.EX UP2, UPT, UR7, URZ, !UP0, UP1 ;  /* 0x000000ff0700728c */ /* 0x000fc8000c742710 */
[----:B------:R-:W-:-:S05]  /*0460*/  UP2UR UR50, UPR, URZ, 0x4 ;  /* 0x00000004ff327883 */ /* 0x000fca0008000000 */
[----:B------:R-:W-:Y:S07]  /*0470*/  BRA.U !UP2, `(.L_x_8) ;  /* 0x000000010a207547 */ /* 0x000fee000b800000 */
[----:B------:R-:W-:Y:S01]  /*0480*/  UISETP.NE.U32.AND UP2, UPT, UR6, URZ, UPT ;  /* 0x000000ff0600728c */ /* 0x000fe2000bf45070 */
[----:B-----5:R-:W-:Y:S01]  /*0490*/  FSETP.NEU.AND P0, PT, R49, RZ, PT ;  /* 0x000000ff3100720b */ /* 0x020fe20003f0d000 */
[----:B------:R-:W-:Y:S02]  /*04a0*/  USEL UR6, URZ, 0xffffffff, UP0 ;  /* 0xffffffffff067887 */ /* 0x000fe40008000000 */
[----:B------:R-:W-:-:S10]  /*04b0*/  UISETP.NE.AND.EX UP2, UPT, UR7, URZ, UPT, UP2 ;  /* 0x000000ff0700728c */ /* 0x000fd4000bf45320 */
[----:B------:R-:W-:Y:S01]  /*04c0*/  VOTEU.ANY UP1, P0 ;  /* 0x0000000000ff7886 */ /* 0x000fe20000020100 */
[----:B------:R-:W-:-:S04]  /*04d0*/  @!UP2 USEL UR6, URZ, 0xffffffff, UP1 ;  /* 0xffffffffff06a887 */ /* 0x000fc80008800000 */
[----:B------:R-:W-:-:S04]  /*04e0*/  ULOP3.LUT UR6, UR6, 0x1, URZ, 0xc0, !UPT ;  /* 0x0000000106067892 */ /* 0x000fc8000f8ec0ff */
[----:B------:R-:W-:-:S11]  /*04f0*/  UISETP.NE.U32.AND UP5, UPT, UR6, 0x1, UPT ;  /* 0x000000010600788c */ /* 0x000fd6000bfa5070 */
.L_x_8:
[----:B------:R-:W3:Y:S01]  /*0500*/  SHFL.IDX PT, R0, R96, RZ, 0x1f ;  /* 0x00001fff60007589 */ /* 0x000ee200000e0000 */
[----:B------:R-:W-:-:S04]  /*0510*/  UISETP.NE.AND UP1, UPT, UR10, 0x2, UPT ;  /* 0x000000020a00788c */ /* 0x000fc8000bf25270 */
[----:B------:R-:W-:Y:S02]  /*0520*/  UISETP.EQ.AND UP2, UPT, UR5, URZ, !UP1 ;  /* 0x000000ff0500728c */ /* 0x000fe4000cf42270 */
[----:B------:R-:W-:-:S04]  /*0530*/  USEL UR6, URZ, 0x1, UP1 ;  /* 0x00000001ff067887 */ /* 0x000fc80008800000 */
[----:B------:R-:W-:Y:S02]  /*0540*/  PLOP3.LUT P5, PT, P1, PT, UP2, 0x80, 0x8 ;  /* 0x000000000008781c */ /* 0x000fe40000faf028 */
[----:B---3--:R-:W-:-:S13]  /*0550*/  ISETP.NE.AND P0, PT, R0, RZ, PT ;  /* 0x000000ff0000720c */ /* 0x008fda0003f05270 */
[----:B------:R-:W-:Y:S05]  /*0560*/  @P0 BRA `(.L_x_9) ;  /* 0x00000000003c0947 */ /* 0x000fea0003800000 */
[----:B------:R-:W-:Y:S01]  /*0570*/  UMOV UR8, 0x400 ;  /* 0x0000040000087882 */ /* 0x000fe20000000000 */
[----:B------:R-:W-:Y:S01]  /*0580*/  UMOV UR7, 0x1 ;  /* 0x0000000100077882 */ /* 0x000fe20000000000 */
[----:B------:R-:W-:Y:S02]  /*0590*/  ULEA UR8, UR37, UR8, 0x18 ;  /* 0x0000000825087291 */ /* 0x000fe4000f8ec0ff */
[----:B------:R-:W-:-:S04]  /*05a0*/  UIADD3 UR12, UPT, UPT, -UR7, 0x100000, URZ ;  /* 0x00100000070c7890 */ /* 0x000fc8000fffe1ff */
[----:B------:R-:W-:Y:S02]  /*05b0*/  USHF.L.U32 UR13, UR12, 0xb, URZ ;  /* 0x0000000b0c0d7899 */ /* 0x000fe400080006ff */
[----:B------:R-:W-:Y:S01]  /*05c0*/  USHF.L.U32 UR12, UR12, 0x1, URZ ;  /* 0x000000010c0c7899 */ /* 0x000fe200080006ff */
[----:B------:R-:W-:Y:S01]  /*05d0*/  ELECT P0, URZ, PT ;  /* 0x0000000000ff782f */ /* 0x000fe20003800000 */
[----:B------:R-:W3:Y:S10]  /*05e0*/  FENCE.VIEW.ASYNC.S ;  /* 0x00000000000073c6 */ /* 0x000ef40000000000 */
[----:B---3--:R3:W4:Y:S01]  /*05f0*/  SYNCS.EXCH.64 URZ, [UR8], UR12 ;  /* 0x0000000c08ff75b2 */ /* 0x0087220008000100 */
[----:B------:R3:W1:Y:S01]  /*0600*/  SYNCS.EXCH.64 URZ, [UR8+0x18], UR12 ;  /* 0x0000180c08ff75b2 */ /* 0x0006620008000100 */
[----:B------:R3:W1:Y:S01]  /*0610*/  SYNCS.EXCH.64 URZ, [UR8+0x8], UR12 ;  /* 0x0000080c08ff75b2 */ /* 0x0006620008000100 */
[----:B------:R3:W1:Y:S01]  /*0620*/  SYNCS.EXCH.64 URZ, [UR8+0x20], UR12 ;  /* 0x0000200c08ff75b2 */ /* 0x0006620008000100 */
[----:B------:R3:W1:Y:S01]  /*0630*/  SYNCS.EXCH.64 URZ, [UR8+0x10], UR12 ;  /* 0x0000100c08ff75b2 */ /* 0x0006620008000100 */
[----:B------:R3:W1:Y:S01]  /*0640*/  SYNCS.EXCH.64 URZ, [UR8+0x28], UR12 ;  /* 0x0000280c08ff75b2 */ /* 0x0006620008000100 */
[----:B------:R-:W-:Y:S01]  /*0650*/  NOP ;  /* 0x0000000000007918 */ /* 0x000fe20000000000 */
.L_x_9:
[----:B------:R-:W2:Y:S01]  /*0660*/  SHFL.IDX PT, R0, R96, RZ, 0x1f ;  /* 0x00001fff60007589 */ /* 0x000ea200000e0000 */
[----:B------:R-:W-:Y:S01]  /*0670*/  NOP ;  /* 0x0000000000007918 */ /* 0x000fe20000000000 */
[----:B--2---:R-:W-:-:S13]  /*0680*/  ISETP.NE.AND P0, PT, R0, 0x1, PT ;  /* 0x000000010000780c */ /* 0x004fda0003f05270 */
[----:B------:R-:W-:Y:S05]  /*0690*/  @P0 BRA `(.L_x_10) ;  /* 0x0000000000540947 */ /* 0x000fea0003800000 */
[----:B------:R-:W-:Y:S01]  /*06a0*/  UMOV UR9, 0x400 ;  /* 0x0000040000097882 */ /* 0x000fe20000000000 */
[----:B---3--:R-:W-:Y:S01]  /*06b0*/  UMOV UR8, 0x20 ;  /* 0x0000002000087882 */ /* 0x008fe20000000000 */
[----:B------:R-:W-:Y:S01]  /*06c0*/  UMOV UR7, 0x80 ;  /* 0x0000008000077882 */ /* 0x000fe20000000000 */
[----:B------:R-:W-:Y:S02]  /*06d0*/  ULEA UR9, UR37, UR9, 0x18 ;  /* 0x0000000925097291 */ /* 0x000fe4000f8ec0ff */
[----:B------:R-:W-:-:S04]  /*06e0*/  UIADD3 UR12, UPT, UPT, -UR8, 0x100000, URZ ;  /* 0x00100000080c7890 */ /* 0x000fc8000fffe1ff */
[----:B------:R-:W-:Y:S02]  /*06f0*/  USHF.L.U32 UR13, UR12, 0xb, URZ ;  /* 0x0000000b0c0d7899 */ /* 0x000fe400080006ff */
[----:B------:R-:W-:Y:S02]  /*0700*/  USHF.L.U32 UR12, UR12, 0x1, URZ ;  /* 0x000000010c0c7899 */ /* 0x000fe400080006ff */
[----:B------:R-:W-:-:S04]  /*0710*/  UIADD3 UR14, UPT, UPT, -UR7, 0x100000, URZ ;  /* 0x00100000070e7890 */ /* 0x000fc8000fffe1ff */
[----:B------:R-:W-:Y:S02]  /*0720*/  USHF.L.U32 UR15, UR14, 0xb, URZ ;  /* 0x0000000b0e0f7899 */ /* 0x000fe400080006ff */
[----:B------:R-:W-:Y:S01]  /*0730*/  USHF.L.U32 UR14, UR14, 0x1, URZ ;  /* 0x000000010e0e7899 */ /* 0x000fe200080006ff */
[----:B------:R-:W-:Y:S01]  /*0740*/  ELECT P0, URZ, PT ;  /* 0x0000000000ff782f */ /* 0x000fe20003800000 */
[----:B------:R-:W2:Y:S02]  /*0750*/  FENCE.VIEW.ASYNC.S ;  /* 0x00000000000073c6 */ /* 0x000ea40000000000 */
[----:B--2---:R2:W3:Y:S08]  /*0760*/  SYNCS.EXCH.64 URZ, [UR9+0x30], UR12 ;  /* 0x0000300c09ff75b2 */ /* 0x0044f00008000100 */
[----:B------:R2:W1:Y:S01]  /*0770*/  SYNCS.EXCH.64 URZ, [UR9+0x50], UR14 ;  /* 0x0000500e09ff75b2 */ /* 0x0004620008000100 */
[----:B------:R2:W1:Y:S01]  /*0780*/  SYNCS.EXCH.64 URZ, [UR9+0x38], UR12 ;  /* 0x0000380c09ff75b2 */ /* 0x0004620008000100 */
[----:B------:R2:W1:Y:S01]  /*0790*/  SYNCS.EXCH.64 URZ, [UR9+0x58], UR14 ;  /* 0x0000580e09ff75b2 */ /* 0x0004620008000100 */
[----:B------:R2:W1:Y:S01]  /*07a0*/  SYNCS.EXCH.64 URZ, [UR9+0x40], UR12 ;  /* 0x0000400c09ff75b2 */ /* 0x0004620008000100 */
[----:B------:R2:W1:Y:S01]  /*07b0*/  SYNCS.EXCH.64 URZ, [UR9+0x60], UR14 ;  /* 0x0000600e09ff75b2 */ /* 0x0004620008000100 */
[----:B------:R2:W1:Y:S01]  /*07c0*/  SYNCS.EXCH.64 URZ, [UR9+0x48], UR12 ;  /* 0x0000480c09ff75b2 */ /* 0x0004620008000100 */
[----:B------:R2:W1:Y:S01]  /*07d0*/  SYNCS.EXCH.64 URZ, [UR9+0x68], UR14 ;  /* 0x0000680e09ff75b2 */ /* 0x0004620008000100 */
[----:B------:R-:W-:Y:S01]  /*07e0*/  NOP ;  /* 0x0000000000007918 */ /* 0x000fe20000000000 */
.L_x_10:
[----:B------:R-:W4:Y:S01]  /*07f0*/  SHFL.IDX PT, R0, R96, RZ, 0x1f ;  /* 0x00001fff60007589 */ /* 0x000f2200000e0000 */
[----:B------:R-:W-:Y:S01]  /*0800*/  NOP ;  /* 0x0000000000007918 */ /* 0x000fe20000000000 */
[----:B----4-:R-:W-:-:S13]  /*0810*/  ISETP.NE.AND P0, PT, R0, 0x3, PT ;  /* 0x000000030000780c */ /* 0x010fda0003f05270 */
[----:B------:R-:W-:Y:S05]  /*0820*/  @P0 BRA `(.L_x_11) ;  /* 0x00000000002c0947 */ /* 0x000fea0003800000 */
[----:B---3--:R-:W-:Y:S01]  /*0830*/  UMOV UR8, 0x400 ;  /* 0x0000040000087882 */ /* 0x008fe20000000000 */
[----:B------:R-:W-:Y:S01]  /*0840*/  UMOV UR7, 0x20 ;  /* 0x0000002000077882 */ /* 0x000fe20000000000 */
[----:B------:R-:W-:Y:S02]  /*0850*/  ULEA UR8, UR37, UR8, 0x18 ;  /* 0x0000000825087291 */ /* 0x000fe4000f8ec0ff */
[----:B--2---:R-:W-:-:S04]  /*0860*/  UIADD3 UR12, UPT, UPT, -UR7, 0x100000, URZ ;  /* 0x00100000070c7890 */ /* 0x004fc8000fffe1ff */
[----:B------:R-:W-:Y:S02]  /*0870*/  USHF.L.U32 UR13, UR12, 0xb, URZ ;  /* 0x0000000b0c0d7899 */ /* 0x000fe400080006ff */
[----:B------:R-:W-:Y:S01]  /*0880*/  USHF.L.U32 UR12, UR12, 0x1, URZ ;  /* 0x000000010c0c7899 */ /* 0x000fe200080006ff */
[----:B------:R-:W-:Y:S01]  /*0890*/  ELECT P0, URZ, PT ;  /* 0x0000000000ff782f */ /* 0x000fe20003800000 */
[----:B------:R-:W2:Y:S10]  /*08a0*/  FENCE.VIEW.ASYNC.S ;  /* 0x00000000000073c6 */ /* 0x000eb40000000000 */
[----:B--2---:R4:W2:Y:S01]  /*08b0*/  SYNCS.EXCH.64 URZ, [UR8+0x70], UR12 ;  /* 0x0000700c08ff75b2 */ /* 0x0048a20008000100 */
[----:B------:R4:W3:Y:S02]  /*08c0*/  SYNCS.EXCH.64 URZ, [UR8+0x78], UR12 ;  /* 0x0000780c08ff75b2 */ /* 0x0008e40008000100 */
[----:B----4-:R-:W-:Y:S01]  /*08d0*/  NOP ;  /* 0x0000000000007918 */ /* 0x010fe20000000000 */
.L_x_11:
[----:B------:R-:W4:Y:S01]  /*08e0*/  SHFL.IDX PT, R0, R96, RZ, 0x1f ;  /* 0x00001fff60007589 */ /* 0x000f2200000e0000 */
[----:B------:R-:W-:Y:S01]  /*08f0*/  NOP ;  /* 0x0000000000007918 */ /* 0x000fe20000000000 */
[----:B----4-:R-:W-:-:S13]  /*0900*/  ISETP.NE.AND P0, PT, R0, 0x4, PT ;  /* 0x000000040000780c */ /* 0x010fda0003f05270 */
[----:B------:R-:W-:Y:S05]  /*0910*/  @P0 BRA `(.L_x_12) ;  /* 0x0000000000480947 */ /* 0x000fea0003800000 */
[----:B--2---:R-:W-:Y:S01]  /*0920*/  UMOV UR9, 0x1e0 ;  /* 0x000001e000097882 */ /* 0x004fe20000000000 */
[----:B---3--:R-:W-:Y:S01]  /*0930*/  UMOV UR8, 0x400 ;  /* 0x0000040000087882 */ /* 0x008fe20000000000 */
[----:B------:R-:W-:Y:S01]  /*0940*/  USEL UR9, UR9, 0x1a0, UP5 ;  /* 0x000001a009097887 */ /* 0x000fe2000a800000 */
        /* <DEDUP_REMOVED lines=10> */
[----:B--2---:R4:W2:Y:S08]  /*09f0*/  SYNCS.EXCH.64 URZ, [UR8+0x80], UR12 ;  /* 0x0000800c08ff75b2 */ /* 0x0048b00008000100 */
[----:B------:R4:W3:Y:S01]  /*0a00*/  SYNCS.EXCH.64 URZ, [UR8+0x90], UR14 ;  /* 0x0000900e08ff75b2 */ /* 0x0008e20008000100 */
[----:B------:R4:W1:Y:S01]  /*0a10*/  SYNCS.EXCH.64 URZ, [UR8+0x88], UR12 ;  /* 0x0000880c08ff75b2 */ /* 0x0008620008000100 */
[----:B------:R4:W1:Y:S02]  /*0a20*/  SYNCS.EXCH.64 URZ, [UR8+0x98], UR14 ;  /* 0x0000980e08ff75b2 */ /* 0x0008640008000100 */
[----:B----4-:R-:W-:Y:S01]  /*0a30*/  NOP ;  /* 0x0000000000007918 */ /* 0x010fe20000000000 */
.L_x_12:
[----:B------:R-:W4:Y:S01]  /*0a40*/  SHFL.IDX PT, R0, R96, RZ, 0x1f ;  /* 0x00001fff60007589 */ /* 0x000f2200000e0000 */
[----:B------:R-:W-:Y:S01]  /*0a50*/  NOP ;  /* 0x0000000000007918 */ /* 0x000fe20000000000 */
[----:B----4-:R-:W-:-:S13]  /*0a60*/  ISETP.NE.AND P0, PT, R0, 0x5, PT ;  /* 0x000000050000780c */ /* 0x010fda0003f05270 */
[----:B------:R-:W-:Y:S05]  /*0a70*/  @P0 BRA `(.L_x_13) ;  /* 0x0000000000540947 */ /* 0x000fea0003800000 */
[----:B--2---:R-:W-:Y:S01]  /*0a80*/  UMOV UR9, 0x400 ;  /* 0x0000040000097882 */ /* 0x004fe20000000000 */
        /* <DEDUP_REMOVED lines=14> */
[----:B------:R4:W1:Y:S01]  /*0b70*/  SYNCS.EXCH.64 URZ, [UR9+0xc8], UR14 ;  /* 0x0000c80e09ff75b2 */ /* 0x0008620008000100 */
[----:B------:R4:W1:Y:S01]  /*0b80*/  SYNCS.EXCH.64 URZ, [UR9+0xb0], UR12 ;  /* 0x0000b00c09ff75b2 */ /* 0x0008620008000100 */
[----:B------:R4:W1:Y:S01]  /*0b90*/  SYNCS.EXCH.64 URZ, [UR9+0xd0], UR14 ;  /* 0x0000d00e09ff75b2 */ /* 0x0008620008000100 */
[----:B------:R4:W1:Y:S01]  /*0ba0*/  SYNCS.EXCH.64 URZ, [UR9+0xb8], UR12 ;  /* 0x0000b80c09ff75b2 */ /* 0x0008620008000100 */
[----:B------:R4:W1:Y:S02]  /*0bb0*/  SYNCS.EXCH.64 URZ, [UR9+0xd8], UR14 ;  /* 0x0000d80e09ff75b2 */ /* 0x0008640008000100 */
[----:B----4-:R-:W-:Y:S01]  /*0bc0*/  NOP ;  /* 0x0000000000007918 */ /* 0x010fe20000000000 */
.L_x_13:
[----:B------:R-:W4:Y:S01]  /*0bd0*/  SHFL.IDX PT, R0, R96, RZ, 0x1f ;  /* 0x00001fff60007589 */ /* 0x000f2200000e0000 */
[----:B------:R-:W-:Y:S01]  /*0be0*/  ISETP.NE.OR P1, PT, RZ, UR10, !P1 ;  /* 0x0000000aff007c0c */ /* 0x000fe2000cf25670 */
        /* <DEDUP_REMOVED lines=12> */
[----:B------:R4:W3:Y:S01]  /*0cb0*/  SYNCS.EXCH.64 URZ, [UR8+0xf0], UR12 ;  /* 0x0000f00c08ff75b2 */ /* 0x0008e20008000100 */
[----:B------:R4:W1:Y:S01]  /*0cc0*/  SYNCS.EXCH.64 URZ, [UR8+0xe8], UR12 ;  /* 0x0000e80c08ff75b2 */ /* 0x0008620008000100 */
[----:B------:R4:W1:Y:S02]  /*0cd0*/  SYNCS.EXCH.64 URZ, [UR8+0xf8], UR12 ;  /* 0x0000f80c08ff75b2 */ /* 0x0008640008000100 */
[----:B----4-:R-:W-:Y:S01]  /*0ce0*/  NOP ;  /* 0x0000000000007918 */ /* 0x010fe20000000000 */
.L_x_14:
[----:B------:R-:W-:Y:S01]  /*0cf0*/  VOTEU.ALL UP1, P1 ;  /* 0x0000000000ff7886 */ /* 0x000fe20000820000 */
[----:B---3--:R-:W3:Y:S01]  /*0d00*/  LDCU UR8, c[0x0][0x36c] ;  /* 0x00006d80ff0877ac */ /* 0x008ee20008000800 */
[----:B------:R-:W-:Y:S01]  /*0d10*/  NOP ;  /* 0x0000000000007918 */ /* 0x000fe20000000000 */
[----:B------:R-:W-:Y:S01]  /*0d20*/  LOP3.LUT R10, R105, 0x1f, RZ, 0xc0, !PT ;  /* 0x0000001f690a7812 */ /* 0x000fe200078ec0ff */
[----:B--2---:R-:W-:Y:S01]  /*0d30*/  UMOV UR12, 0x20 ;  /* 0x00000020000c7882 */ /* 0x004fe20000000000 */
[----:B------:R-:W-:Y:S01]  /*0d40*/  @!UP1 UMOV UR7, 0x400 ;  /* 0x0000040000079882 */ /* 0x000fe20000000000 */
[----:B------:R-:W-:-:S04]  /*0d50*/  @!UP1 UIADD3 UR12, UPT, UPT, -UR12, 0x100000, URZ ;  /* 0x001000000c0c9890 */ /* 0x000fc8000fffe1ff */
[----:B------:R-:W-:Y:S02]  /*0d60*/  @!UP1 USHF.L.U32 UR13, UR12, 0xb, URZ ;  /* 0x0000000b0c0d9899 */ /* 0x000fe400080006ff */
[----:B------:R-:W-:Y:S02]  /*0d70*/  @!UP1 USHF.L.U32 UR12, UR12, 0x1, URZ ;  /* 0x000000010c0c9899 */ /* 0x000fe400080006ff */
[----:B------:R-:W-:Y:S01]  /*0d80*/  @!UP1 ULEA UR7, UR37, UR7, 0x18 ;  /* 0x0000000725079291 */ /* 0x000fe2000f8ec0ff */
[----:B------:R-:W-:Y:S01]  /*0d90*/  VOTEU.ALL UP1, P1 ;  /* 0x0000000000ff7886 */ /* 0x000fe20000820000 */
[----:B------:R-:W-:Y:S01]  /*0da0*/  UISETP.NE.AND UP4, UPT, UR10, URZ, UPT ;  /* 0x000000ff0a00728c */ /* 0x000fe2000bf85270 */
[----:B------:R-:W2:Y:S09]  /*0db0*/  FENCE.VIEW.ASYNC.S ;  /* 0x00000000000073c6 */ /* 0x000eb20000000000 */
[----:B--2---:R2:W4:Y:S01]  /*0dc0*/  @!UP1 SYNCS.EXCH.64 URZ, [UR7+0x100], UR12 ;  /* 0x0001000c07ff95b2 */ /* 0x0045220008000100 */
[----:B---3--:R-:W-:-:S09]  /*0dd0*/  UISETP.EQ.U32.AND UP1, UPT, UR8, 0x1, UPT ;  /* 0x000000010800788c */ /* 0x008fd2000bf22070 */
[----:B------:R-:W-:Y:S05]  /*0de0*/  BRA.U !UP1, `(.L_x_15) ;  /* 0x0000000109087547 */ /* 0x000fea000b800000 */
[----:B-1--4-:R-:W-:Y:S01]  /*0df0*/  UCGABAR_ARV ;  /* 0x00000000000079c7 */ /* 0x012fe20008000000 */
[----:B------:R-:W-:Y:S05]  /*0e00*/  BRA `(.L_x_16) ;  /* 0x0000000000047947 */ /* 0x000fea0003800000 */
.L_x_15:
[----:B-1--4-:R-:W-:Y:S01]  /*0e10*/  NOP ;  /* 0x0000000000007918 */ /* 0x012fe20000000000 */
.L_x_16:
[----:B------:R-:W1:Y:S01]  /*0e20*/  S2R R15, SR_CTAID.Y ;  /* 0x00000000000f7919 */ /* 0x000e620000002600 */
[----:B------:R-:W-:-:S05]  /*0e30*/  CS2R.32 R91, SR_CgaSize ;  /* 0x00000000005b7805 */ /* 0x000fca0000008a00 */
[----:B------:R-:W-:-:S05]  /*0e40*/  IMAD R91, R91, -0xa0, RZ ;  /* 0xffffff605b5b7824 */ /* 0x000fca00078e02ff */
[----:B--2---:R-:W-:-:S14]  /*0e50*/  R2UR UR7, R91 ;  /* 0x000000005b0772ca */ /* 0x004fdc00000e0000 */
[----:B------:R-:W2:Y:S01]  /*0e60*/  LDCU UR7, c[0x0][UR7+0x2b4] ;  /* 0x00005680070777ac */ /* 0x000ea20008000800 */
[----:B------:R-:W-:-:S05]  /*0e70*/  CS2R.32 R0, SR_CgaSize ;  /* 0x0000000000007805 */ /* 0x000fca0000008a00 */
[----:B------:R-:W-:-:S06]  /*0e80*/  IMAD R0, R0, -0xa0, RZ ;  /* 0xffffff6000007824 */ /* 0x000fcc00078e02ff */
[----:B------:R-:W3:Y:S01]  /*0e90*/  LDC R0, c[0x0][R0+0x2a4] ;  /* 0x0000a90000007b82 */ /* 0x000ee20000000800 */
[----:B------:R-:W-:Y:S01]  /*0ea0*/  PRMT R8, RZ, 0x7610, R8 ;  /* 0x00007610ff087816 */ /* 0x000fe20000000008 */
[----:B------:R-:W4:Y:S01]  /*0eb0*/  S2R R9, SR_CTAID.X ;  /* 0x0000000000097919 */ /* 0x000f220000002500 */
[----:B------:R-:W-:-:S05]  /*0ec0*/  CS2R.32 R91, SR_CgaSize ;  /* 0x00000000005b7805 */ /* 0x000fca0000008a00 */
[----:B------:R-:W-:-:S05]  /*0ed0*/  IMAD R91, R91, -0xa0, RZ ;  /* 0xffffff605b5b7824 */ /* 0x000fca00078e02ff */
[----:B------:R-:W-:-:S14]  /*0ee0*/  R2UR UR8, R91 ;  /* 0x000000005b0872ca */ /* 0x000fdc00000e0000 */
[----:B------:R-:W3:Y:S01]  /*0ef0*/  LDCU UR8, c[0x0][UR8+0x2b0] ;  /* 0x00005600080877ac */ /* 0x000ee20008000800 */
[----:B------:R-:W-:Y:S01]  /*0f00*/  UISETP.NE.AND UP2, UPT, UR10, 0x2, UPT ;  /* 0x000000020a00788c */ /* 0x000fe2000bf45270 */
[----:B------:R-:W2:Y:S01]  /*0f10*/  LDC R11, c[0x0][0xb24] ;  /* 0x0002c900ff0b7b82 */ /* 0x000ea20000000800 */
[----:B------:R-:W-:-:S05]  /*0f20*/  CS2R.32 R2, SR_CgaSize ;  /* 0x0000000000027805 */ /* 0x000fca0000008a00 */
[----:B------:R-:W-:-:S06]  /*0f30*/  IMAD R2, R2, -0xa0, RZ ;  /* 0xffffff6002027824 */ /* 0x000fcc00078e02ff */
[----:B------:R-:W3:Y:S08]  /*0f40*/  LDC R2, c[0x0][R2+0x2a0] ;  /* 0x0000a80002027b82 */ /* 0x000ef00000000800 */
[----:B------:R-:W3:Y:S01]  /*0f50*/  LDC R40, c[0x0][0xb24] ;  /* 0x0002c900ff287b82 */ /* 0x000ee20000000800 */
[----:B-1----:R-:W-:-:S07]  /*0f60*/  I2FP.F32.U32 R90, R15 ;  /* 0x0000000f005a7245 */ /* 0x002fce0000201000 */
[----:B------:R-:W1:Y:S01]  /*0f70*/  S2UR UR36, SR_CTAID.Z ;  /* 0x00000000002479c3 */ /* 0x000e620000002700 */
[----:B--2---:R-:W-:Y:S01]  /*0f80*/  ISETP.GE.AND P0, PT, R11, 0x1, PT ;  /* 0x000000010b00780c */ /* 0x004fe20003f06270 */
[----:B----4-:R-:W-:Y:S01]  /*0f90*/  IMAD.MOV.U32 R14, RZ, RZ, R9 ;  /* 0x000000ffff0e7224 */ /* 0x010fe200078e0009 */
[----:B------:R-:W-:Y:S01]  /*0fa0*/  I2FP.F32.U32 R91, R9 ;  /* 0x00000009005b7245 */ /* 0x000fe20000201000 */
[----:B------:R-:W-:Y:S01]  /*0fb0*/  FMUL R90, R90, UR7 ;  /* 0x000000075a5a7c20 */ /* 0x000fe20008400000 */
[----:B------:R-:W2:Y:S03]  /*0fc0*/  LDCU UR7, c[0x0][0xb30] ;  /* 0x00016600ff0777ac */ /* 0x000ea60008000800 */
[----:B---3--:R-:W-:Y:S02]  /*0fd0*/  FMUL R91, R91, UR8 ;  /* 0x000000085b5b7c20 */ /* 0x008fe40008400000 */
[----:B------:R-:W3:Y:S08]  /*0fe0*/  F2I.U32.TRUNC.NTZ R90, R90 ;  /* 0x0000005a005a7305 */ /* 0x000ef0000020f000 */
[----:B------:R-:W4:Y:S01]  /*0ff0*/  F2I.U32.TRUNC.NTZ R91, R91 ;  /* 0x0000005b005b7305 */ /* 0x000f22000020f000 */
[----:B--2---:R-:W-:Y:S01]  /*1000*/  UISETP.NE.AND UP3, UPT, UR7, 0x1, UPT ;  /* 0x000000010700788c */ /* 0x004fe2000bf65270 */
[----:B---3--:R-:W-:-:S05]  /*1010*/  IADD3 R90, PT, PT, -R90, RZ, RZ ;  /* 0x000000ff5a5a7210 */ /* 0x008fca0007ffe1ff */
[----:B------:R-:W-:Y:S01]  /*1020*/  IMAD R90, R0, R90, R15 ;  /* 0x0000005a005a7224 */ /* 0x000fe200078e020f */
[----:B------:R-:W-:Y:S01]  /*1030*/  PRMT R0, RZ, 0x7610, R0 ;  /* 0x00007610ff007816 */ /* 0x000fe20000000000 */
[----:B----4-:R-:W-:-:S04]  /*1040*/  IMAD.MOV R91, RZ, RZ, -R91 ;  /* 0x000000ffff5b7224 */ /* 0x010fc800078e0a5b */
[----:B------:R-:W-:Y:S01]  /*1050*/  IMAD R91, R2, R91, R9 ;  /* 0x0000005b025b7224 */ /* 0x000fe200078e0209 */
[----:B-1----:R-:W-:Y:S06]  /*1060*/  BRA.U UP4, `(.L_x_17) ;  /* 0x0000000104247547 */ /* 0x002fec000b800000 */
[----:B------:R-:W-:Y:S01]  /*1070*/  ISETP.NE.AND P1, PT, R90, RZ, PT ;  /* 0x000000ff5a00720c */ /* 0x000fe20003f25270 */
[----:B------:R-:W-:Y:S01]  /*1080*/  IMAD.MOV.U32 R0, RZ, RZ, 0x3 ;  /* 0x00000003ff007424 */ /* 0x000fe200078e00ff */
[C---:B------:R-:W-:Y:S02]  /*1090*/  LOP3.LUT R2, R91.reuse, 0xfffffffe, RZ, 0xc0, !PT ;  /* 0xfffffffe5b027812 */ /* 0x040fe400078ec0ff */
[----:B------:R-:W-:Y:S02]  /*10a0*/  ISETP.LT.U32.OR P1, PT, R91, 0x2, !P1 ;  /* 0x000000025b00780c */ /* 0x000fe40004f21470 */
[----:B------:R-:W-:Y:S02]  /*10b0*/  SHF.L.U32 R0, R0, R2, RZ ;  /* 0x0000000200007219 */ /* 0x000fe400000006ff */
[----:B------:R-:W-:Y:S02]  /*10c0*/  SEL R4, RZ, 0x1, !P1 ;  /* 0x00000001ff047807 */ /* 0x000fe40004800000 */
[----:B------:R-:W-:-:S05]  /*10d0*/  SEL R3, RZ, 0x2, !P1 ;  /* 0x00000002ff037807 */ /* 0x000fca0004800000 */
[----:B------:R-:W-:-:S05]  /*10e0*/  IMAD.IADD R3, R4, 0x1, R3 ;  /* 0x0000000104037824 */ /* 0x000fca00078e0203 */
[----:B------:R-:W-:Y:S02]  /*10f0*/  PRMT R8, R3, 0x7610, R8 ;  /* 0x0000761003087816 */ /* 0x000fe40000000008 */
.L_x_17:
[----:B------:R-:W-:Y:S05]  /*1100*/  @!P0 BRA `(.L_x_18) ;  /* 0x0000000000b88947 */ /* 0x000fea0003800000 */
[----:B------:R-:W1:Y:S01]  /*1110*/  LDC.64 R4, c[0x0][0xb18] ;  /* 0x0002c600ff047b82 */ /* 0x000e620000000a00 */
[----:B------:R-:W-:-:S07]  /*1120*/  ISETP.NE.AND P0, PT, R11, 0x1, PT ;  /* 0x000000010b00780c */ /* 0x000fce0003f05270 */
[----:B------:R-:W2:Y:S08]  /*1130*/  LDC R14, c[0x0][0xb0c] ;  /* 0x0002c300ff0e7b82 */ /* 0x000eb00000000800 */
[----:B------:R-:W3:Y:S08]  /*1140*/  LDC R16, c[0x0][0x370] ;  /* 0x0000dc00ff107b82 */ /* 0x000ef00000000800 */
[----:B------:R-:W4:Y:S01]  /*1150*/  LDC R13, c[0x0][0x374] ;  /* 0x0000dd00ff0d7b82 */ /* 0x000f220000000800 */
[----:B-1----:R-:W-:-:S07]  /*1160*/  ISETP.NE.AND P1, PT, R4, 0x1, PT ;  /* 0x000000010400780c */ /* 0x002fce0003f25270 */
[----:B------:R-:W3:Y:S01]  /*1170*/  LDC.64 R6, c[0x0][0xb10] ;  /* 0x0002c400ff067b82 */ /* 0x000ee20000000a00 */
[----:B--2---:R-:W-:-:S07]  /*1180*/  ISETP.NE.AND P2, PT, R14, 0x1, PT ;  /* 0x000000010e00780c */ /* 0x004fce0003f45270 */
[----:B------:R-:W1:Y:S08]  /*1190*/  LDC R12, c[0x0][0xb20] ;  /* 0x0002c800ff0c7b82 */ /* 0x000e700000000800 */
[----:B------:R-:W2:Y:S01]  /*11a0*/  LDC.64 R2, c[0x0][0xb28] ;  /* 0x0002ca00ff027b82 */ /* 0x000ea20000000a00 */
[----:B----4-:R-:W-:-:S04]  /*11b0*/  IMAD.HI.U32 R17, R13, R5, RZ ;  /* 0x000000050d117227 */ /* 0x010fc800078e00ff */
[----:B------:R-:W-:-:S04]  /*11c0*/  IMAD.HI.U32 R5, R15, R5, RZ ;  /* 0x000000050f057227 */ /* 0x000fc800078e00ff */
[----:B---3--:R-:W-:-:S05]  /*11d0*/  IMAD.HI.U32 R18, R16, R6, RZ ;  /* 0x0000000610127227 */ /* 0x008fca00078e00ff */
[-C--:B------:R-:W-:Y:S01]  /*11e0*/  @P2 SHF.R.U32.HI R16, RZ, R7.reuse, R18 ;  /* 0x00000007ff102219 */ /* 0x080fe20000011612 */
[----:B------:R-:W-:Y:S01]  /*11f0*/  IMAD.HI.U32 R18, R9, R6, RZ ;  /* 0x0000000609127227 */ /* 0x000fe200078e00ff */
[-C--:B-1----:R-:W-:Y:S02]  /*1200*/  @P1 SHF.R.U32.HI R13, RZ, R12.reuse, R17 ;  /* 0x0000000cff0d1219 */ /* 0x082fe40000011611 */
[----:B------:R-:W-:Y:S02]  /*1210*/  SHF.R.U32.HI R5, RZ, R12, R5 ;  /* 0x0000000cff057219 */ /* 0x000fe40000011605 */
[----:B------:R-:W-:Y:S02]  /*1220*/  SHF.R.U32.HI R18, RZ, R7, R18 ;  /* 0x00000007ff127219 */ /* 0x000fe40000011612 */
[----:B------:R-:W-:Y:S01]  /*1230*/  SEL R5, R15, R5, !P1 ;  /* 0x000000050f057207 */ /* 0x000fe20004800000 */
[----:B--2---:R-:W-:Y:S01]  /*1240*/  IMAD.HI.U32 R17, R13, R2, RZ ;  /* 0x000000020d117227 */ /* 0x004fe200078e00ff */
[----:B------:R-:W-:-:S03]  /*1250*/  SEL R18, R9, R18, !P2 ;  /* 0x0000001209127207 */ /* 0x000fc60005000000 */
[----:B------:R-:W-:Y:S01]  /*1260*/  IMAD.HI.U32 R6, R16, R2, RZ ;  /* 0x0000000210067227 */ /* 0x000fe200078e00ff */
[----:B------:R-:W-:-:S04]  /*1270*/  @P0 SHF.R.U32.HI R13, RZ, R3, R17 ;  /* 0x00000003ff0d0219 */ /* 0x000fc80000011611 */
[----:B------:R-:W-:Y:S01]  /*1280*/  @P0 SHF.R.U32.HI R16, RZ, R3, R6 ;  /* 0x00000003ff100219 */ /* 0x000fe20000011606 */
[----:B------:R-:W-:-:S04]  /*1290*/  IMAD R13, R13, R11, RZ ;  /* 0x0000000b0d0d7224 */ /* 0x000fc800078e02ff */
[----:B------:R-:W-:Y:S01]  /*12a0*/  IMAD R6, R16, R11, RZ ;  /* 0x0000000b10067224 */ /* 0x000fe200078e02ff */
[----:B------:R-:W-:-:S04]  /*12b0*/  ISETP.GE.AND P1, PT, R5, R13, PT ;  /* 0x0000000d0500720c */ /* 0x000fc80003f26270 */
[----:B------:R-:W-:Y:S01]  /*12c0*/  ISETP.GE.OR P1, PT, R18, R6, P1 ;  /* 0x000000061200720c */ /* 0x000fe20000f26670 */
[----:B------:R-:W-:-:S05]  /*12d0*/  IMAD.HI.U32 R6, R5, R2, RZ ;  /* 0x0000000205067227 */ /* 0x000fca00078e00ff */
[----:B------:R-:W-:-:S04]  /*12e0*/  SHF.R.U32.HI R6, RZ, R3, R6 ;  /* 0x00000003ff067219 */ /* 0x000fc80000011606 */
[----:B------:R-:W-:-:S03]  /*12f0*/  SEL R6, R5, R6, !P0 ;  /* 0x0000000605067207 */ /* 0x000fc60004000000 */
[----:B------:R-:W-:Y:S01]  /*1300*/  @!P1 IMAD.HI.U32 R7, R18, R2, RZ ;  /* 0x0000000212079227 */ /* 0x000fe200078e00ff */
[----:B------:R-:W-:-:S04]  /*1310*/  IADD3 R2, PT, PT, -R6, RZ, RZ ;  /* 0x000000ff06027210 */ /* 0x000fc80007ffe1ff */
[----:B------:R-:W-:Y:S01]  /*1320*/  @!P1 SHF.R.U32.HI R3, RZ, R3, R7 ;  /* 0x00000003ff039219 */ /* 0x000fe20000011607 */
[----:B------:R-:W-:Y:S01]  /*1330*/  IMAD R2, R11, R2, R5 ;  /* 0x000000020b027224 */ /* 0x000fe200078e0205 */
[----:B------:R-:W-:Y:S02]  /*1340*/  IADD3 R7, PT, PT, -R5, RZ, RZ ;  /* 0x000000ff05077210 */ /* 0x000fe40007ffe1ff */
[----:B------:R-:W-:-:S03]  /*1350*/  @!P1 SEL R3, R18, R3, !P0 ;  /* 0x0000000312039207 */ /* 0x000fc60004000000 */
[----:B------:R-:W-:Y:S02]  /*1360*/  IMAD R7, R4, R7, R15 ;  /* 0x0000000704077224 */ /* 0x000fe400078e020f */
[--C-:B------:R-:W-:Y:S02]  /*1370*/  @!P1 IMAD.IADD R6, R6, 0x1, -R3.reuse ;  /* 0x0000000106069824 */ /* 0x100fe400078e0a03 */
[----:B------:R-:W-:Y:S01]  /*1380*/  @!P1 IMAD R3, R2, R16, R3 ;  /* 0x0000001002039224 */ /* 0x000fe200078e0203 */
[----:B------:R-:W-:Y:S01]  /*1390*/  IADD3 R2, PT, PT, -R18, RZ, RZ ;  /* 0x000000ff12027210 */ /* 0x000fe20007ffe1ff */
[----:B------:R-:W-:Y:S02]  /*13a0*/  @!P1 IMAD R5, R6, R11, R18 ;  /* 0x0000000b06059224 */ /* 0x000fe400078e0212 */
[----:B------:R-:W-:Y:S02]  /*13b0*/  @!P1 IMAD.MOV.U32 R18, RZ, RZ, R3 ;  /* 0x000000ffff129224 */ /* 0x000fe400078e0003 */
[----:B------:R-:W-:-:S02]  /*13c0*/  IMAD R2, R14, R2, R9 ;  /* 0x000000020e027224 */ /* 0x000fc400078e0209 */
[----:B------:R-:W-:Y:S02]  /*13d0*/  IMAD R15, R5, R4, R7 ;  /* 0x00000004050f7224 */ /* 0x000fe400078e0207 */
[----:B------:R-:W-:Y:S02]  /*13e0*/  IMAD R14, R18, R14, R2 ;  /* 0x0000000e120e7224 */ /* 0x000fe400078e0202 */
.L_x_18:
[----:B------:R-:W-:Y:S05]  /*13f0*/  BRA.U UP3, `(.L_x_19) ;  /* 0x0000000103407547 */ /* 0x000fea000b800000 */
[----:B------:R-:W1:Y:S08]  /*1400*/  LDC.64 R4, c[0x0][0xb10] ;  /* 0x0002c400ff047b82 */ /* 0x000e700000000a00 */
[----:B------:R-:W2:Y:S08]  /*1410*/  LDC.64 R2, c[0x0][0xb18] ;  /* 0x0002c600ff027b82 */ /* 0x000eb00000000a00 */
[----:B------:R-:W3:Y:S08]  /*1420*/  LDC R6, c[0x0][0xb20] ;  /* 0x0002c800ff067b82 */ /* 0x000ef00000000800 */
[----:B------:R-:W4:Y:S01]  /*1430*/  LDC R7, c[0x0][0xb0c] ;  /* 0x0002c300ff077b82 */ /* 0x000f220000000800 */
[----:B-1----:R-:W-:-:S05]  /*1440*/  IMAD.HI.U32 R4, R14, R4, RZ ;  /* 0x000000040e047227 */ /* 0x002fca00078e00ff */
[----:B------:R-:W-:Y:S01]  /*1450*/  SHF.R.U32.HI R4, RZ, R5, R4 ;  /* 0x00000005ff047219 */ /* 0x000fe20000011604 */
[----:B--2---:R-:W-:Y:S01]  /*1460*/  IMAD.HI.U32 R3, R15, R3, RZ ;  /* 0x000000030f037227 */ /* 0x004fe200078e00ff */
[----:B------:R-:W-:-:S04]  /*1470*/  ISETP.NE.AND P0, PT, R2, 0x1, PT ;  /* 0x000000010200780c */ /* 0x000fc80003f05270 */
[----:B---3--:R-:W-:-:S04]  /*1480*/  SHF.R.U32.HI R3, RZ, R6, R3 ;  /* 0x00000006ff037219 */ /* 0x008fc80000011603 */
[----:B------:R-:W-:Y:S02]  /*1490*/  SEL R3, R15, R3, !P0 ;  /* 0x000000030f037207 */ /* 0x000fe40004000000 */
[----:B----4-:R-:W-:-:S04]  /*14a0*/  ISETP.NE.AND P1, PT, R7, 0x1, PT ;  /* 0x000000010700780c */ /* 0x010fc80003f25270 */
[----:B------:R-:W-:-:S05]  /*14b0*/  SEL R5, R14, R4, !P1 ;  /* 0x000000040e057207 */ /* 0x000fca0004800000 */
[----:B------:R-:W-:Y:S02]  /*14c0*/  IMAD.IADD R4, R3, 0x1, -R5 ;  /* 0x0000000103047824 */ /* 0x000fe400078e0a05 */
[----:B------:R-:W-:Y:S02]  /*14d0*/  IMAD.IADD R3, R5, 0x1, -R3 ;  /* 0x0000000105037824 */ /* 0x000fe400078e0a03 */
[----:B------:R-:W-:Y:S02]  /*14e0*/  IMAD R14, R4, R7, R14 ;  /* 0x00000007040e7224 */ /* 0x000fe400078e020e */
[----:B------:R-:W-:Y:S02]  /*14f0*/  IMAD R15, R3, R2, R15 ;  /* 0x00000002030f7224 */ /* 0x000fe400078e020f */
.L_x_19:
[----:B------:R-:W-:Y:S05]  /*1500*/  BRA.U !UP1, `(.L_x_20) ;  /* 0x00000001090c7547 */ /* 0x000fea000b800000 */
[----:B------:R-:W-:Y:S01]  /*1510*/  UCGABAR_WAIT ;  /* 0x0000000000007dc7 */ /* 0x000fe20008000000 */
[----:B------:R-:W-:Y:S01]  /*1520*/  CCTL.IVALL ;  /* 0x00000000ff00798f */ /* 0x000fe20002000000 */
[----:B------:R-:W-:Y:S05]  /*1530*/  BRA `(.L_x_21) ;  /* 0x0000000000047947 */ /* 0x000fea0003800000 */
.L_x_20:
[----:B------:R-:W-:Y:S06]  /*1540*/  BAR.SYNC.DEFER_BLOCKING 0x0 ;  /* 0x0000000000007b1d */ /* 0x000fec0000010000 */
.L_x_21:
[----:B------:R-:W-:Y:S05]  /*1550*/  BRA.U UP2, `(.L_x_22) ;  /* 0x0000001102907547 */ /* 0x000fea000b800000 */
[----:B------:R-:W1:Y:S01]  /*1560*/  LDCU UR4, c[0x0][0x38c] ;  /* 0x00007180ff0477ac */ /* 0x000e620008000800 */
[----:B------:R-:W2:Y:S01]  /*1570*/  LDC R8, c[0x0][0x370] ;  /* 0x0000dc00ff087b82 */ /* 0x000ea20000000800 */
[C---:B------:R-:W-:Y:S01]  /*1580*/  IMAD.SHL.U32 R19, R9.reuse, 0x80, RZ ;  /* 0x0000008009137824 */ /* 0x040fe200078e00ff */
[----:B------:R-:W-:Y:S01]  /*1590*/  PLOP3.LUT P1, PT, PT, PT, UP5, 0x80, 0x8 ;  /* 0x000000000008781c */ /* 0x000fe20003f2f058 */
[----:B------:R-:W-:Y:S01]  /*15a0*/  UISETP.NE.AND UP1, UPT, UR10, URZ, UPT ;  /* 0x000000ff0a00728c */ /* 0x000fe2000bf25270 */
[----:B------:R-:W-:Y:S01]  /*15b0*/  ISETP.NE.AND P4, PT, R10, RZ, P5 ;  /* 0x000000ff0a00720c */ /* 0x000fe20002f85270 */
[----:B------:R-:W-:Y:S01]  /*15c0*/  IMAD.SHL.U32 R18, R9, 0x40, RZ ;  /* 0x0000004009127824 */ /* 0x000fe200078e00ff */
[----:B------:R-:W-:Y:S01]  /*15d0*/  PLOP3.LUT P1, PT, P1, PT, PT, 0x8, 0x80 ;  /* 0x000000000080781c */ /* 0x000fe20000f2e170 */
[----:B------:R-:W-:Y:S01]  /*15e0*/  IMAD.MOV.U32 R17, RZ, RZ, 0x1 ;  /* 0x00000001ff117424 */ /* 0x000fe200078e00ff */
[----:B------:R-:W3:Y:S01]  /*15f0*/  LDC R0, c[0x0][0x374] ;  /* 0x0000dd00ff007b82 */ /* 0x000ee20000000800 */
[----:B------:R-:W-:Y:S01]  /*1600*/  IMAD.MOV.U32 R16, RZ, RZ, RZ ;  /* 0x000000ffff107224 */ /* 0x000fe200078e00ff */
[----:B------:R-:W-:Y:S01]  /*1610*/  CS2R R12, SRZ ;  /* 0x00000000000c7805 */ /* 0x000fe2000001ff00 */
[----:B------:R-:W-:Y:S01]  /*1620*/  IMAD.MOV.U32 R11, RZ, RZ, 0x1 ;  /* 0x00000001ff0b7424 */ /* 0x000fe200078e00ff */
[----:B------:R-:W-:Y:S01]  /*1630*/  LOP3.LUT R19, R19, 0x80, RZ, 0xc0, !PT ;  /* 0x0000008013137812 */ /* 0x000fe200078ec0ff */
[----:B------:R-:W4:Y:S01]  /*1640*/  LDCU.64 UR14, c[0x0][0x348] ;  /* 0x00006900ff0e77ac */ /* 0x000f220008000a00 */
[----:B-1----:R-:W-:-:S02]  /*1650*/  UIADD3 UR5, UPT, UPT, UR4, 0x3f, URZ ;  /* 0x0000003f04057890 */ /* 0x002fc4000fffe0ff */
[----:B------:R-:W-:Y:S02]  /*1660*/  USEL UR22, UR6, 0x2, UP1 ;  /* 0x0000000206167887 */ /* 0x000fe40008800000 */
[----:B------:R-:W-:Y:S01]  /*1670*/  USHF.R.S32.HI UR7, URZ, 0x1f, UR5 ;  /* 0x0000001fff077899 */ /* 0x000fe20008011405 */
[----:B------:R-:W-:-:S03]  /*1680*/  UMOV UR23, URZ ;  /* 0x000000ff00177c82 */ /* 0x000fc60008000000 */
[----:B------:R-:W-:Y:S02]  /*1690*/  ULEA.HI UR7, UR7, UR5, URZ, 0x6 ;  /* 0x0000000507077291 */ /* 0x000fe4000f8f30ff */
[----:B------:R-:W-:Y:S02]  /*16a0*/  UIADD3 UR5, UPT, UPT, UR4, -0x1, URZ ;  /* 0xffffffff04057890 */ /* 0x000fe4000fffe0ff */
[----:B------:R-:W-:Y:S02]  /*16b0*/  USHF.R.S32.HI UR7, URZ, 0x6, UR7 ;  /* 0x00000006ff077899 */ /* 0x000fe40008011407 */
[----:B------:R-:W-:Y:S02]  /*16c0*/  UISETP.GE.U32.AND UP2, UPT, UR5, -0x7f, UPT ;  /* 0xffffff810500788c */ /* 0x000fe4000bf46070 */
[----:B------:R-:W-:Y:S02]  /*16d0*/  UISETP.LT.U32.AND UP0, UPT, UR7, 0x3, UPT ;  /* 0x000000030700788c */ /* 0x000fe4000bf01070 */
[----:B------:R-:W-:-:S02]  /*16e0*/  UIADD3 UR4, UPT, UPT, UR4, 0x7e, URZ ;  /* 0x0000007e04047890 */ /* 0x000fc4000fffe0ff */
[----:B------:R-:W-:-:S04]  /*16f0*/  USEL UR5, UR7, 0x3, UP0 ;  /* 0x0000000307057887 */ /* 0x000fc80008000000 */
[----:B------:R-:W-:Y:S02]  /*1700*/  UIADD3 UR21, UPT, UPT, UR5, -0x1, URZ ;  /* 0xffffffff05157890 */ /* 0x000fe4000fffe0ff */
[----:B------:R-:W-:Y:S02]  /*1710*/  @UP2 UIADD3 UR21, UPT, UPT, UR5, URZ, URZ ;  /* 0x000000ff05152290 */ /* 0x000fe4000fffe0ff */
[----:B------:R-:W-:Y:S02]  /*1720*/  UIADD3 UR24, UPT, UPT, UR7, -UR5, URZ ;  /* 0x8000000507187290 */ /* 0x000fe4000fffe0ff */
[----:B------:R-:W-:Y:S02]  /*1730*/  UIADD3 UR13, UPT, UPT, UR21, 0x1, URZ ;  /* 0x00000001150d7890 */ /* 0x000fe4000fffe0ff */
[----:B--2-4-:R-:W-:-:S12]  /*1740*/  UIADD3 UR21, UPT, UPT, -UR21, URZ, URZ ;  /* 0x000000ff15157290 */ /* 0x014fd8000fffe1ff */
.L_x_42:
[----:B------:R-:W-:Y:S01]  /*1750*/  UISETP.NE.AND UP0, UPT, UR37, URZ, UPT ;  /* 0x000000ff2500728c */ /* 0x000fe2000bf05270 */
[----:B------:R-:W1:Y:S08]  /*1760*/  S2UR UR37, SR_CgaCtaId ;  /* 0x00000000002579c3 */ /* 0x000e700000008800 */
[----:B------:R-:W-:Y:S05]  /*1770*/  BRA.U UP0, `(.L_x_23) ;  /* 0x0000000100347547 */ /* 0x000fea000b800000 */
[----:B------:R-:W2:Y:S01]  /*1780*/  S2R R2, SR_CgaCtaId ;  /* 0x0000000000027919 */ /* 0x000ea20000008800 */
[----:B------:R-:W-:-:S04]  /*1790*/  MOV R3, 0x400 ;  /* 0x0000040000037802 */ /* 0x000fc80000000f00 */
[----:B--2---:R-:W-:Y:S02]  /*17a0*/  LEA R2, R2, R3, 0x18 ;  /* 0x0000000302027211 */ /* 0x004fe400078ec0ff */
[----:B------:R-:W-:-:S03]  /*17b0*/  SHF.L.U32 R3, R11, 0x1f, RZ ;  /* 0x0000001f0b037819 */ /* 0x000fc600000006ff */
[----:B------:R-:W-:-:S04]  /*17c0*/  IMAD R2, R12, 0x8, R2 ;  /* 0x000000080c027824 */ /* 0x000fc800078e0202 */
[----:B------:R-:W2:Y:S02]  /*17d0*/  SYNCS.PHASECHK.TRANS64.TRYWAIT P0, [R2+URZ+0xf0], R3 ;  /* 0x0000f003020075a7 */ /* 0x000ea400080011ff */
[----:B--2---:R-:W-:Y:S05]  /*17e0*/  @!P0 BRA `(.L_x_24) ;  /* 0x0000007c00bc8947 */ /* 0x004fea0003800000 */
.L_x_148:
[----:B------:R-:W-:Y:S01]  /*17f0*/  VIADD R12, R12, 0x1 ;  /* 0x000000010c0c7836 */ /* 0x000fe20000000000 */
[----:B------:R2:W-:Y:S04]  /*1800*/  SYNCS.ARRIVE.TRANS64.A1T0 RZ, [R2+URZ+0xe0], RZ ;  /* 0x0000e0ff02ff79a7 */ /* 0x0005e800081000ff */
[----:B------:R-:W-:-:S04]  /*1810*/  ISETP.NE.AND P0, PT, R12, 0x2, PT ;  /* 0x000000020c00780c */ /* 0x000fc80003f05270 */
[----:B------:R-:W-:Y:S02]  /*1820*/  SEL R12, R12, RZ, P0 ;  /* 0x000000ff0c0c7207 */ /* 0x000fe40000000000 */
[----:B--2---:R-:W-:-:S04]  /*1830*/  SEL R2, RZ, 0x1, P0 ;  /* 0x00000001ff027807 */ /* 0x004fc80000000000 */
[----:B------:R-:W-:-:S07]  /*1840*/  LOP3.LUT R11, R11, R2, RZ, 0x3c, !PT ;  /* 0x000000020b0b7212 */ /* 0x000fce00078e3cff */
.L_x_23:
[----:B------:R-:W-:Y:S01]  /*1850*/  UMOV UR6, 0x400 ;  /* 0x0000040000067882 */ /* 0x000fe20000000000 */
[----:B------:R-:W-:Y:S01]  /*1860*/  SHF.L.U32 R2, R17, 0x1f, RZ ;  /* 0x0000001f11027819 */ /* 0x000fe200000006ff */
[----:B-1----:R-:W-:Y:S01]  /*1870*/  ULEA UR6, UR37, UR6, 0x18 ;  /* 0x0000000625067291 */ /* 0x002fe2000f8ec0ff */
[----:B------:R-:W-:Y:S01]  /*1880*/  R2UR UR35, R18 ;  /* 0x00000000122372ca */ /* 0x000fe200000e0000 */
[----:B------:R-:W-:Y:S01]  /*1890*/  UISETP.GE.U32.AND UP0, UPT, UR4, 0x7f, UPT ;  /* 0x0000007f0400788c */ /* 0x000fe2000bf06070 */
[----:B------:R-:W-:Y:S01]  /*18a0*/  R2UR UR11, R19 ;  /* 0x00000000130b72ca */ /* 0x000fe200000e0000 */
[----:B------:R-:W-:Y:S01]  /*18b0*/  ULEA UR8, UR23, UR6, 0x3 ;  /* 0x0000000617087291 */ /* 0x000fe2000f8e18ff */
[----:B------:R-:W-:-:S08]  /*18c0*/  UMOV UR25, URZ ;  /* 0x000000ff00197c82 */ /* 0x000fd00008000000 */
[----:B------:R1:W2:Y:S01]  /*18d0*/  SYNCS.PHASECHK.TRANS64.TRYWAIT P0, [UR8+0x18], R2 ;  /* 0x00001802ff0075a7 */ /* 0x0002a20008001108 */
[----:B------:R-:W-:-:S13]  /*18e0*/  R2UR UR8, R15 ;  /* 0x000000000f0872ca */ /* 0x000fda00000e0000 */
[----:B------:R-:W-:Y:S01]  /*18f0*/  ULEA UR11, UR8, UR11, 0x8 ;  /* 0x0000000b080b7291 */ /* 0x000fe2000f8e40ff */
[----:B-1----:R-:W-:-:S05]  /*1900*/  LEA.HI R2, R14, R14, RZ, 0x1 ;  /* 0x0000000e0e027211 */ /* 0x002fca00078f08ff */
[----:B------:R-:W-:-:S05]  /*1910*/  IMAD.SHL.U32 R2, R2, 0x40, RZ ;  /* 0x0000004002027824 */ /* 0x000fca00078e00ff */
[----:B------:R-:W-:-:S04]  /*1920*/  LOP3.LUT R2, R2, 0xffffff80, RZ, 0xc0, !PT ;  /* 0xffffff8002027812 */ /* 0x000fc800078ec0ff */
[----:B------:R-:W-:-:S13]  /*1930*/  R2UR UR9, R2 ;  /* 0x00000000020972ca */ /* 0x000fda00000e0000 */
[----:B------:R-:W-:Y:S01]  /*1940*/  ULOP3.LUT UR35, UR9, 0x40, UR35, 0xf8, !UPT ;  /* 0x0000004009237892 */ /* 0x000fe2000f8ef823 */
[----:B------:R-:W-:Y:S11]  /*1950*/  BRA.U !UP0, `(.L_x_25) ;  /* 0x0000000108c07547 */ /* 0x000ff6000b800000 */
[----:B------:R-:W-:Y:S01]  /*1960*/  UMOV UR16, UR21 ;  /* 0x0000001500107c82 */ /* 0x000fe20008000000 */
[----:B------:R-:W-:Y:S01]  /*1970*/  UMOV UR17, UR23 ;  /* 0x0000001700117c82 */ /* 0x000fe20008000000 */
[----:B------:R-:W-:-:S05]  /*1980*/  UMOV UR34, URZ ;  /* 0x000000ff00227c82 */ /* 0x000fca0008000000 */
.L_x_31:
[----:B------:R-:W-:Y:S01]  /*1990*/  ULEA UR33, UR17, UR6, 0x3 ;  /* 0x0000000611217291 */ /* 0x000fe2000f8e18ff */
[----:B------:R-:W-:Y:S01]  /*19a0*/  @P5 MOV R3, 0xc000 ;  /* 0x0000c00000035802 */ /* 0x000fe20000000f00 */
[----:B-12-4-:R-:W-:Y:S10]  /*19b0*/  @P0 BRA `(.L_x_26) ;  /* 0x00000000000c0947 */ /* 0x016ff40003800000 */
[----:B------:R-:W-:-:S04]  /*19c0*/  SHF.L.U32 R4, R17, 0x1f, RZ ;  /* 0x0000001f11047819 */ /* 0x000fc800000006ff */
[----:B------:R-:W1:Y:S02]  /*19d0*/  SYNCS.PHASECHK.TRANS64.TRYWAIT P0, [UR33+0x18], R4 ;  /* 0x00001804ff0075a7 */ /* 0x000e640008001121 */
[----:B-1----:R-:W-:Y:S05]  /*19e0*/  @!P0 BRA `(.L_x_27) ;  /* 0x0000007c00508947 */ /* 0x002fea0003800000 */
.L_x_26:
[----:B------:R2:W-:Y:S01]  /*19f0*/  @P5 SYNCS.ARRIVE.TRANS64 RZ, [UR33], R3 ;  /* 0x00000003ffff59a7 */ /* 0x0005e20008000021 */
[----:B------:R-:W-:Y:S02]  /*1a00*/  ULOP3.LUT UR8, UR22, 0x2, URZ, 0xfc, !UPT ;  /* 0x0000000216087892 */ /* 0x000fe4000f8efcff */
[----:B------:R-:W-:Y:S02]  /*1a10*/  UIADD3 UR16, UPT, UPT, UR16, 0x1, URZ ;  /* 0x0000000110107890 */ /* 0x000fe4000fffe0ff */
[----:B------:R-:W-:Y:S02]  /*1a20*/  UISETP.NE.AND UP0, UPT, UR8, 0x2, UPT ;  /* 0x000000020800788c */ /* 0x000fe4000bf05270 */
[----:B------:R-:W-:-:S07]  /*1a30*/  UISETP.NE.AND UP2, UPT, UR16, 0x1, UPT ;  /* 0x000000011000788c */ /* 0x000fce000bf45270 */
[----:B------:R-:W-:Y:S05]  /*1a40*/  BRA.U UP0, `(.L_x_28) ;  /* 0x0000000100047547 */ /* 0x000fea000b800000 */
[----:B------:R-:W-:Y:S05]  /*1a50*/  BPT.TRAP 0x1 ;  /* 0x000000040000795c */ /* 0x000fea0000300000 */
.L_x_28:
[----:B------:R-:W-:Y:S04]  /*1a60*/  BSSY.RECONVERGENT B0, `(.L_x_29) ;  /* 0x0000003000007945 */ /* 0x000fe80003800200 */
[----:B------:R-:W-:Y:S05]  /*1a70*/  @!P4 BRA `(.L_x_30) ;  /* 0x000000000004c947 */ /* 0x000fea0003800000 */
[----:B------:R-:W-:Y:S05]  /*1a80*/  BPT.TRAP 0x1 ;  /* 0x000000040000795c */ /* 0x000fea0000300000 */
.L_x_30:
[----:B------:R-:W-:Y:S05]  /*1a90*/  BSYNC.RECONVERGENT B0 ;  /* 0x0000000000007941 */ /* 0x000fea0003800200 */
.L_x_29:
[----:B------:R-:W-:Y:S02]  /*1aa0*/  UIADD3 UR23, UPT, UPT, UR17, 0x1, URZ ;  /* 0x0000000111177890 */ /* 0x000fe4000fffe0ff */
[----:B------:R-:W-:Y:S02]  /*1ab0*/  ULEA UR32, UR17, UR6, 0xd ;  /* 0x0000000611207291 */ /* 0x000fe4000f8e68ff */
[----:B------:R-:W-:Y:S02]  /*1ac0*/  UISETP.NE.AND UP0, UPT, UR23, 0x3, UPT ;  /* 0x000000031700788c */ /* 0x000fe4000bf05270 */
[----:B------:R-:W-:Y:S02]  /*1ad0*/  UIADD3 UR28, UP1, UPT, UR14, 0x80, URZ ;  /* 0x000000800e1c7890 */ /* 0x000fe4000ff3e0ff */
[----:B------:R-:W-:Y:S02]  /*1ae0*/  USEL UR9, URZ, 0x1, UP0 ;  /* 0x00000001ff097887 */ /* 0x000fe40008000000 */
[----:B------:R-:W-:-:S02]  /*1af0*/  USEL UR23, UR23, URZ, UP0 ;  /* 0x000000ff17177287 */ /* 0x000fc40008000000 */
[----:B------:R-:W-:Y:S02]  /*1b00*/  UIADD3 UR26, UP0, UPT, UR14, 0x180, URZ ;  /* 0x000001800e1a7890 */ /* 0x000fe4000ff1e0ff */
[----:B------:R-:W-:Y:S01]  /*1b10*/  ULEA UR8, UR23, UR6, 0x3 ;  /* 0x0000000617087291 */ /* 0x000fe2000f8e18ff */
[----:B------:R-:W-:Y:S01]  /*1b20*/  LOP3.LUT R17, R17, UR9, RZ, 0x3c, !PT ;  /* 0x0000000911117c12 */ /* 0x000fe2000f8e3cff */
[----:B------:R-:W-:Y:S02]  /*1b30*/  ULOP3.LUT UR33, UR33, 0xfefffff8, URZ, 0xc0, !UPT ;  /* 0xfefffff821217892 */ /* 0x000fe4000f8ec0ff */
[----:B------:R-:W-:Y:S01]  /*1b40*/  UIADD3.X UR29, UPT, UPT, URZ, UR15, URZ, UP1, !UPT ;  /* 0x0000000fff1d7290 */ /* 0x000fe20008ffe4ff */
[----:B-1----:R-:W-:Y:S01]  /*1b50*/  SHF.L.U32 R2, R17, 0x1f, RZ ;  /* 0x0000001f11027819 */ /* 0x002fe200000006ff */
[----:B------:R-:W-:Y:S02]  /*1b60*/  UIADD3 UR32, UPT, UPT, UR32, 0x8400, URZ ;  /* 0x0000840020207890 */ /* 0x000fe4000fffe0ff */
[----:B------:R-:W-:Y:S01]  /*1b70*/  UIADD3.X UR27, UPT, UPT, URZ, UR15, URZ, UP0, !UPT ;  /* 0x0000000fff1b7290 */ /* 0x000fe200087fe4ff */
[----:B------:R1:W4:Y:S01]  /*1b80*/  SYNCS.PHASECHK.TRANS64.TRYWAIT P0, [UR8+0x18], R2 ;  /* 0x00001802ff0075a7 */ /* 0x0003220008001108 */
[----:B------:R-:W-:Y:S01]  /*1b90*/  ULEA UR8, UR17, UR6, 0xe ;  /* 0x0000000611087291 */ /* 0x000fe2000f8e70ff */
[----:B------:R-:W-:Y:S01]  /*1ba0*/  UMOV UR18, 0x0 ;  /* 0x0000000000127882 */ /* 0x000fe20000000000 */
[----:B------:R-:W-:-:S02]  /*1bb0*/  UMOV UR19, 0x10000000 ;  /* 0x1000000000137882 */ /* 0x000fc40000000000 */
[----:B------:R-:W-:Y:S01]  /*1bc0*/  UIADD3 UR8, UPT, UPT, UR8, 0xe400, URZ ;  /* 0x0000e40008087890 */ /* 0x000fe2000fffe0ff */
[----:B------:R2:W-:Y:S01]  /*1bd0*/  UTMALDG.3D.2CTA [UR32], [UR28], desc[UR18] ;  /* 0x000012201c0075b4 */ /* 0x0005e20008211000 */
[----:B------:R-:W-:Y:S01]  /*1be0*/  UMOV UR10, UR34 ;  /* 0x00000022000a7c82 */ /* 0x000fe20008000000 */
[----:B------:R-:W-:Y:S01]  /*1bf0*/  UMOV UR12, UR36 ;  /* 0x00000024000c7c82 */ /* 0x000fe20008000000 */
[----:B------:R-:W-:Y:S01]  /*1c00*/  UMOV UR9, UR33 ;  /* 0x0000002100097c82 */ /* 0x000fe20008000000 */
[----:B------:R-:W-:Y:S01]  /*1c10*/  UMOV UR25, UR13 ;  /* 0x0000000d00197c82 */ /* 0x000fe20008000000 */
[----:B------:R-:W-:-:S03]  /*1c20*/  UMOV UR17, UR23 ;  /* 0x0000001700117c82 */ /* 0x000fc60008000000 */
[----:B------:R1:W-:Y:S01]  /*1c30*/  UTMALDG.3D.2CTA [UR8], [UR26], desc[UR18] ;  /* 0x000012081a0075b4 */ /* 0x0003e20008211000 */
[----:B--2---:R-:W-:Y:S01]  /*1c40*/  UIADD3 UR34, UPT, UPT, UR34, 0x40, URZ ;  /* 0x0000004022227890 */ /* 0x004fe2000fffe0ff */
[----:B------:R-:W-:Y:S11]  /*1c50*/  BRA.U UP2, `(.L_x_31) ;  /* 0xfffffffd024c7547 */ /* 0x000ff6000b83ffff */
.L_x_25:
[----:B-1----:R-:W-:Y:S01]  /*1c60*/  ULEA UR8, UR23, UR6, 0x3 ;  /* 0x0000000617087291 */ /* 0x002fe2000f8e18ff */
[----:B------:R-:W-:Y:S01]  /*1c70*/  SHF.L.U32 R2, R17, 0x1f, RZ ;  /* 0x0000001f11027819 */ /* 0x000fe200000006ff */
[----:B------:R-:W-:Y:S01]  /*1c80*/  @!P1 SYNCS.ARRIVE.TRANS64.A1T0 RZ, [UR6+0x78], RZ ;  /* 0x000078ffffff99a7 */ /* 0x000fe20008100006 */
[----:B------:R-:W-:-:S06]  /*1c90*/  UISETP.GT.AND UP0, UPT, UR7, UR5, UPT ;  /* 0x000000050700728c */ /* 0x000fcc000bf04270 */
[----:B--2-4-:R1:W2:Y:S03]  /*1ca0*/  SYNCS.PHASECHK.TRANS64.TRYWAIT P0, [UR8+0x18], R2 ;  /* 0x00001802ff0075a7 */ /* 0x0142a60008001108 */
[----:B------:R-:W-:Y:S05]  /*1cb0*/  BRA.U !UP0, `(.L_x_32) ;  /* 0x0000000108c07547 */ /* 0x000fea000b800000 */
[----:B------:R-:W-:Y:S01]  /*1cc0*/  UIADD3 UR26, UPT, UPT, UR24, UR25, URZ ;  /* 0x00000019181a7290 */ /* 0x000fe2000fffe0ff */
[----:B------:R-:W-:-:S11]  /*1cd0*/  UMOV UR27, UR23 ;  /* 0x00000017001b7c82 */ /* 0x000fd60008000000 */
.L_x_38:
[----:B------:R-:W-:Y:S01]  /*1ce0*/  ULEA UR17, UR27, UR6, 0x3 ;  /* 0x000000061b117291 */ /* 0x000fe2000f8e18ff */
[----:B--2---:R-:W-:Y:S01]  /*1cf0*/  @P5 MOV R3, 0xc000 ;  /* 0x0000c00000035802 */ /* 0x004fe20000000f00 */
[----:B-12---:R-:W-:Y:S10]  /*1d00*/  @P0 BRA `(.L_x_33) ;  /* 0x00000000000c0947 */ /* 0x006ff40003800000 */
[----:B------:R-:W-:-:S04]  /*1d10*/  SHF.L.U32 R4, R17, 0x1f, RZ ;  /* 0x0000001f11047819 */ /* 0x000fc800000006ff */
[----:B------:R-:W2:Y:S02]  /*1d20*/  SYNCS.PHASECHK.TRANS64.TRYWAIT P0, [UR17+0x18], R4 ;  /* 0x00001804ff0075a7 */ /* 0x000ea40008001111 */
[----:B--2---:R-:W-:Y:S05]  /*1d30*/  @!P0 BRA `(.L_x_34) ;  /* 0x0000007800948947 */ /* 0x004fea0003800000 */
.L_x_33:
[----:B------:R2:W-:Y:S01]  /*1d40*/  @P5 SYNCS.ARRIVE.TRANS64 RZ, [UR17], R3 ;  /* 0x00000003ffff59a7 */ /* 0x0005e20008000011 */
[----:B------:R-:W-:-:S04]  /*1d50*/  ULOP3.LUT UR8, UR22, 0x2, URZ, 0xfc, !UPT ;  /* 0x0000000216087892 */ /* 0x000fc8000f8efcff */
[----:B------:R-:W-:-:S09]  /*1d60*/  UISETP.NE.AND UP0, UPT, UR8, 0x2, UPT ;  /* 0x000000020800788c */ /* 0x000fd2000bf05270 */
[----:B------:R-:W-:Y:S05]  /*1d70*/  BRA.U UP0, `(.L_x_35) ;  /* 0x0000000100047547 */ /* 0x000fea000b800000 */
[----:B------:R-:W-:Y:S05]  /*1d80*/  BPT.TRAP 0x1 ;  /* 0x000000040000795c */ /* 0x000fea0000300000 */
.L_x_35:
[----:B------:R-:W-:Y:S04]  /*1d90*/  BSSY.RECONVERGENT B0, `(.L_x_36) ;  /* 0x0000003000007945 */ /* 0x000fe80003800200 */
[----:B------:R-:W-:Y:S05]  /*1da0*/  @!P4 BRA `(.L_x_37) ;  /* 0x000000000004c947 */ /* 0x000fea0003800000 */
[----:B------:R-:W-:Y:S05]  /*1db0*/  BPT.TRAP 0x1 ;  /* 0x000000040000795c */ /* 0x000fea0000300000 */
.L_x_37:
[----:B------:R-:W-:Y:S05]  /*1dc0*/  BSYNC.RECONVERGENT B0 ;  /* 0x0000000000007941 */ /* 0x000fea0003800200 */
.L_x_36:
        /* <DEDUP_REMOVED lines=9> */
[----:B------:R-:W-:Y:S02]  /*1e60*/  USHF.L.U32 UR18, UR25, 0x6, URZ ;  /* 0x0000000619127899 */ /* 0x000fe400080006ff */
[----:B------:R-:W-:Y:S01]  /*1e70*/  ULOP3.LUT UR17, UR17, 0xfefffff8, URZ, 0xc0, !UPT ;  /* 0xfefffff811117892 */ /* 0x000fe2000f8ec0ff */
[----:B-1----:R-:W-:Y:S01]  /*1e80*/  SHF.L.U32 R2, R17, 0x1f, RZ ;  /* 0x0000001f11027819 */ /* 0x002fe200000006ff */
[----:B------:R-:W-:Y:S02]  /*1e90*/  UIADD3 UR16, UPT, UPT, UR16, 0x8400, URZ ;  /* 0x0000840010107890 */ /* 0x000fe4000fffe0ff */
[----:B------:R-:W-:Y:S01]  /*1ea0*/  UIADD3.X UR33, UPT, UPT, URZ, UR15, URZ, UP1, !UPT ;  /* 0x0000000fff217290 */ /* 0x000fe20008ffe4ff */
[----:B------:R4:W1:Y:S01]  /*1eb0*/  SYNCS.PHASECHK.TRANS64.TRYWAIT P0, [UR8+0x18], R2 ;  /* 0x00001802ff0075a7 */ /* 0x0008620008001108 */
[----:B------:R-:W-:-:S02]  /*1ec0*/  ULEA UR8, UR27, UR6, 0xe ;  /* 0x000000061b087291 */ /* 0x000fc4000f8e70ff */
[----:B------:R-:W-:Y:S02]  /*1ed0*/  UIADD3.X UR31, UPT, UPT, URZ, UR15, URZ, UP0, !UPT ;  /* 0x0000000fff1f7290 */ /* 0x000fe400087fe4ff */
[----:B------:R-:W-:Y:S01]  /*1ee0*/  UIADD3 UR8, UPT, UPT, UR8, 0xe400, URZ ;  /* 0x0000e40008087890 */ /* 0x000fe2000fffe0ff */
[----:B------:R-:W-:Y:S01]  /*1ef0*/  UMOV UR28, 0x0 ;  /* 0x00000000001c7882 */ /* 0x000fe20000000000 */
[----:B------:R-:W-:Y:S01]  /*1f00*/  UMOV UR29, 0x10000000 ;  /* 0x10000000001d7882 */ /* 0x000fe20000000000 */
[----:B------:R-:W-:Y:S01]  /*1f10*/  UMOV UR19, UR35 ;  /* 0x0000002300137c82 */ /* 0x000fe20008000000 */
[----:B------:R-:W-:Y:S01]  /*1f20*/  UMOV UR20, UR36 ;  /* 0x0000002400147c82 */ /* 0x000fe20008000000 */
[----:B------:R-:W-:Y:S01]  /*1f30*/  UMOV UR12, UR36 ;  /* 0x00000024000c7c82 */ /* 0x000fe20008000000 */
[----:B------:R-:W-:Y:S01]  /*1f40*/  UMOV UR9, UR17 ;  /* 0x0000001100097c82 */ /* 0x000fe20008000000 */
[----:B------:R-:W-:Y:S01]  /*1f50*/  UMOV UR10, UR18 ;  /* 0x00000012000a7c82 */ /* 0x000fe20008000000 */
[----:B------:R4:W-:Y:S01]  /*1f60*/  UTMALDG.3D.2CTA [UR16], [UR32], desc[UR28] ;  /* 0x00001c10200075b4 */ /* 0x0009e20008211000 */
[----:B------:R-:W-:Y:S01]  /*1f70*/  UIADD3 UR25, UPT, UPT, UR25, 0x1, URZ ;  /* 0x0000000119197890 */ /* 0x000fe2000fffe0ff */
[----:B------:R-:W-:-:S03]  /*1f80*/  UMOV UR27, UR23 ;  /* 0x00000017001b7c82 */ /* 0x000fc60008000000 */
[----:B------:R-:W-:Y:S01]  /*1f90*/  UISETP.NE.AND UP0, UPT, UR25, UR26, UPT ;  /* 0x0000001a1900728c */ /* 0x000fe2000bf05270 */
[----:B------:R4:W-:Y:S08]  /*1fa0*/  UTMALDG.3D.2CTA [UR8], [UR30], desc[UR28] ;  /* 0x00001c081e0075b4 */ /* 0x0009f00008211000 */
[----:B----4-:R-:W-:Y:S05]  /*1fb0*/  BRA.U UP0, `(.L_x_38) ;  /* 0xfffffffd00487547 */ /* 0x010fea000b83ffff */
.L_x_32:
[C---:B-1----:R-:W-:Y:S01]  /*1fc0*/  LEA R2, R16.reuse, UR6, 0x3 ;  /* 0x0000000610027c11 */ /* 0x042fe2000f8e18ff */
[----:B------:R-:W-:Y:S01]  /*1fd0*/  NOP ;  /* 0x0000000000007918 */ /* 0x000fe20000000000 */
[----:B--2---:R-:W-:Y:S02]  /*1fe0*/  SHF.L.U32 R3, R13, 0x1f, RZ ;  /* 0x0000001f0d037819 */ /* 0x004fe400000006ff */
[----:B------:R-:W-:Y:S02]  /*1ff0*/  LEA R4, R16, UR6, 0x4 ;  /* 0x0000000610047c11 */ /* 0x000fe4000f8e20ff */
[----:B------:R-:W1:Y:S02]  /*2000*/  SYNCS.PHASECHK.TRANS64.TRYWAIT P0, [R2+URZ+0x80], R3 ;  /* 0x00008003020075a7 */ /* 0x000e6400080011ff */
[----:B-1----:R-:W-:Y:S05]  /*2010*/  @!P0 BRA `(.L_x_39) ;  /* 0x0000007400f48947 */ /* 0x002fea0003800000 */
.L_x_151:
[----:B------:R-:W2:Y:S01]  /*2020*/  LDS.128 R4, [R4+0x110] ;  /* 0x0001100004047984 */ /* 0x000ea20000000c00 */
[----:B------:R-:W-:Y:S01]  /*2030*/  ISETP.GE.AND P0, PT, R40, 0x1, PT ;  /* 0x000000012800780c */ /* 0x000fe20003f06270 */
[----:B-1----:R-:W-:Y:S01]  /*2040*/  VIADD R2, R2, 0x90 ;  /* 0x0000009002027836 */ /* 0x002fe20000000000 */
[----:B------:R-:W-:Y:S01]  /*2050*/  @!PT LDS RZ, [RZ] ;  /* 0x00000000fffff984 */ /* 0x000fe20000000800 */
[----:B------:R-:W-:Y:S01]  /*2060*/  @!PT LDS RZ, [RZ] ;  /* 0x00000000fffff984 */ /* 0x000fe20000000800 */
[----:B------:R-:W-:Y:S01]  /*2070*/  @!PT LDS RZ, [RZ] ;  /* 0x00000000fffff984 */ /* 0x000fe20000000800 */
[----:B------:R-:W-:Y:S01]  /*2080*/  @!PT LDS RZ, [RZ] ;  /* 0x00000000fffff984 */ /* 0x000fe20000000800 */
[----:B------:R1:W-:Y:S06]  /*2090*/  MEMBAR.ALL.CTA ;  /* 0x0000000000007992 */ /* 0x0003ec0000008000 */
[----:B-1----:R-:W1:Y:S01]  /*20a0*/  FENCE.VIEW.ASYNC.S ;  /* 0x00000000000073c6 */ /* 0x002e620000000000 */
[----:B------:R-:W-:-:S04]  /*20b0*/  PRMT R2, RZ, 0x654, R2 ;  /* 0x00000654ff027816 */ /* 0x000fc80000000002 */
[----:B-1----:R1:W-:Y:S01]  /*20c0*/  SYNCS.ARRIVE.TRANS64.RED.A1T0 RZ, [R2+URZ], RZ ;  /* 0x000000ff02ff79a7 */ /* 0x0023e200081004ff */
[----:B--2---:R-:W-:-:S13]  /*20d0*/  LOP3.LUT P2, RZ, R6, 0x1, RZ, 0xc0, !PT ;  /* 0x0000000106ff7812 */ /* 0x004fda000784c0ff */
[----:B------:R-:W-:Y:S01]  /*20e0*/  @P2 SHF.R.U32.HI R3, RZ, 0x10, R5 ;  /* 0x00000010ff032819 */ /* 0x000fe20000011605 */
[----:B------:R-:W-:Y:S01]  /*20f0*/  VOTEU.ANY UP0, P2 ;  /* 0x0000000000ff7886 */ /* 0x000fe20001000100 */
[----:B------:R-:W-:Y:S02]  /*2100*/  @P2 MOV R10, R4 ;  /* 0x00000004000a2202 */ /* 0x000fe40000000f00 */
[----:B------:R-:W-:Y:S02]  /*2110*/  @P2 R2UR.BROADCAST UR8, R3 ;  /* 0x00000000030822ca */ /* 0x000fe400008e0000 */
[----:B------:R-:W-:-:S11]  /*2120*/  @P2 LOP3.LUT R9, R5, 0xffff, RZ, 0xc0, !PT ;  /* 0x0000ffff05092812 */ /* 0x000fd600078ec0ff */
[----:B------:R-:W-:Y:S01]  /*2130*/  @UP0 UMOV UR36, UR8 ;  /* 0x0000000800240c82 */ /* 0x000fe20008000000 */
[----:B-1----:R-:W-:Y:S05]  /*2140*/  @!P0 BRA `(.L_x_40) ;  /* 0x0000000000b88947 */ /* 0x002fea0003800000 */
[----:B------:R-:W3:Y:S01]  /*2150*/  LDC.64 R4, c[0x0][0xb18] ;  /* 0x0002c600ff047b82 */ /* 0x000ee20000000a00 */
[----:B------:R-:W-:-:S07]  /*2160*/  ISETP.NE.AND P3, PT, R40, 0x1, PT ;  /* 0x000000012800780c */ /* 0x000fce0003f65270 */
[----:B------:R-:W1:Y:S08]  /*2170*/  LDC.64 R6, c[0x0][0xb10] ;  /* 0x0002c400ff067b82 */ /* 0x000e700000000a00 */
[----:B------:R-:W2:Y:S08]  /*2180*/  LDC R14, c[0x0][0xb20] ;  /* 0x0002c800ff0e7b82 */ /* 0x000eb00000000800 */
[----:B------:R-:W4:Y:S01]  /*2190*/  LDC R15, c[0x0][0xb0c] ;  /* 0x0002c300ff0f7b82 */ /* 0x000f220000000800 */
[----:B---3--:R-:W-:Y:S01]  /*21a0*/  IMAD.HI.U32 R21, R0, R5, RZ ;  /* 0x0000000500157227 */ /* 0x008fe200078e00ff */
[----:B------:R-:W-:-:S03]  /*21b0*/  ISETP.NE.AND P0, PT, R4, 0x1, PT ;  /* 0x000000010400780c */ /* 0x000fc60003f05270 */
[----:B------:R-:W-:-:S03]  /*21c0*/  IMAD.HI.U32 R5, R9, R5, RZ ;  /* 0x0000000509057227 */ /* 0x000fc600078e00ff */
[----:B------:R-:W3:Y:S01]  /*21d0*/  LDC.64 R2, c[0x0][0xb28] ;  /* 0x0002ca00ff027b82 */ /* 0x000ee20000000a00 */
[----:B-1----:R-:W-:-:S04]  /*21e0*/  IMAD.HI.U32 R22, R8, R6, RZ ;  /* 0x0000000608167227 */ /* 0x002fc800078e00ff */
[----:B------:R-:W-:Y:S01]  /*21f0*/  IMAD.HI.U32 R23, R10, R6, RZ ;  /* 0x000000060a177227 */ /* 0x000fe200078e00ff */
[----:B------:R-:W-:Y:S02]  /*2200*/  SHF.R.U32.HI R22, RZ, R7, R22 ;  /* 0x00000007ff167219 */ /* 0x000fe40000011616 */
[-C--:B--2---:R-:W-:Y:S02]  /*2210*/  SHF.R.U32.HI R21, RZ, R14.reuse, R21 ;  /* 0x0000000eff157219 */ /* 0x084fe40000011615 */
[----:B------:R-:W-:Y:S02]  /*2220*/  SHF.R.U32.HI R5, RZ, R14, R5 ;  /* 0x0000000eff057219 */ /* 0x000fe40000011605 */
[----:B------:R-:W-:Y:S02]  /*2230*/  SEL R21, R0, R21, !P0 ;  /* 0x0000001500157207 */ /* 0x000fe40004000000 */
[----:B------:R-:W-:Y:S02]  /*2240*/  SHF.R.U32.HI R23, RZ, R7, R23 ;  /* 0x00000007ff177219 */ /* 0x000fe40000011617 */
[----:B----4-:R-:W-:-:S02]  /*2250*/  ISETP.NE.AND P1, PT, R15, 0x1, PT ;  /* 0x000000010f00780c */ /* 0x010fc40003f25270 */
[----:B------:R-:W-:Y:S02]  /*2260*/  SEL R5, R9, R5, !P0 ;  /* 0x0000000509057207 */ /* 0x000fe40004000000 */
[----:B------:R-:W-:Y:S02]  /*2270*/  SEL R22, R8, R22, !P1 ;  /* 0x0000001608167207 */ /* 0x000fe40004800000 */
[----:B------:R-:W-:Y:S01]  /*2280*/  SEL R23, R10, R23, !P1 ;  /* 0x000000170a177207 */ /* 0x000fe20004800000 */
[----:B---3--:R-:W-:-:S04]  /*2290*/  IMAD.HI.U32 R20, R21, R2, RZ ;  /* 0x0000000215147227 */ /* 0x008fc800078e00ff */
        /* <DEDUP_REMOVED lines=10> */
[----:B------:R-:W-:-:S04]  /*2340*/  @!P0 IMAD.HI.U32 R7, R23, R2, RZ ;  /* 0x0000000217078227 */ /* 0x000fc800078e00ff */
[----:B------:R-:W-:Y:S01]  /*2350*/  IMAD.MOV R2, RZ, RZ, -R6 ;  /* 0x000000ffff027224 */ /* 0x000fe200078e0a06 */
[----:B------:R-:W-:Y:S02]  /*2360*/  @!P0 SHF.R.U32.HI R3, RZ, R3, R7 ;  /* 0x00000003ff038219 */ /* 0x000fe40000011607 */
[----:B------:R-:W-:Y:S01]  /*2370*/  IADD3 R7, PT, PT, -R5, RZ, RZ ;  /* 0x000000ff05077210 */ /* 0x000fe20007ffe1ff */
[----:B------:R-:W-:Y:S01]  /*2380*/  IMAD R2, R40, R2, R5 ;  /* 0x0000000228027224 */ /* 0x000fe200078e0205 */
        /* <DEDUP_REMOVED lines=10> */
.L_x_40:
[----:B------:R-:W1:Y:S02]  /*2430*/  LDCU UR8, c[0x0][0xb30] ;  /* 0x00016600ff0877ac */ /* 0x000e640008000800 */
[----:B-1----:R-:W-:-:S09]  /*2440*/  UISETP.NE.AND UP0, UPT, UR8, 0x1, UPT ;  /* 0x000000010800788c */ /* 0x002fd2000bf05270 */
[----:B------:R-:W-:Y:S05]  /*2450*/  BRA.U UP0, `(.L_x_41) ;  /* 0x0000000100407547 */ /* 0x000fea000b800000 */
[----:B------:R-:W1:Y:S08]  /*2460*/  LDC.64 R4, c[0x0][0xb10] ;  /* 0x0002c400ff047b82 */ /* 0x000e700000000a00 */
[----:B------:R-:W2:Y:S08]  /*2470*/  LDC.64 R2, c[0x0][0xb18] ;  /* 0x0002c600ff027b82 */ /* 0x000eb00000000a00 */
[----:B------:R-:W4:Y:S08]  /*2480*/  LDC R6, c[0x0][0xb20] ;  /* 0x0002c800ff067b82 */ /* 0x000f300000000800 */
[----:B------:R-:W3:Y:S01]  /*2490*/  LDC R7, c[0x0][0xb0c] ;  /* 0x0002c300ff077b82 */ /* 0x000ee20000000800 */
[----:B-1----:R-:W-:-:S05]  /*24a0*/  IMAD.HI.U32 R4, R10, R4, RZ ;  /* 0x000000040a047227 */ /* 0x002fca00078e00ff */
[----:B------:R-:W-:Y:S01]  /*24b0*/  SHF.R.U32.HI R4, RZ, R5, R4 ;  /* 0x00000005ff047219 */ /* 0x000fe20000011604 */
[----:B--2---:R-:W-:Y:S01]  /*24c0*/  IMAD.HI.U32 R3, R9, R3, RZ ;  /* 0x0000000309037227 */ /* 0x004fe200078e00ff */
[----:B------:R-:W-:-:S04]  /*24d0*/  ISETP.NE.AND P0, PT, R2, 0x1, PT ;  /* 0x000000010200780c */ /* 0x000fc80003f05270 */
[----:B----4-:R-:W-:-:S04]  /*24e0*/  SHF.R.U32.HI R3, RZ, R6, R3 ;  /* 0x00000006ff037219 */ /* 0x010fc80000011603 */
[----:B------:R-:W-:Y:S02]  /*24f0*/  SEL R3, R9, R3, !P0 ;  /* 0x0000000309037207 */ /* 0x000fe40004000000 */
[----:B---3--:R-:W-:-:S04]  /*2500*/  ISETP.NE.AND P1, PT, R7, 0x1, PT ;  /* 0x000000010700780c */ /* 0x008fc80003f25270 */
[----:B------:R-:W-:-:S05]  /*2510*/  SEL R4, R10, R4, !P1 ;  /* 0x000000040a047207 */ /* 0x000fca0004800000 */
[----:B------:R-:W-:Y:S02]  /*2520*/  IMAD.IADD R5, R3, 0x1, -R4 ;  /* 0x0000000103057824 */ /* 0x000fe400078e0a04 */
[----:B------:R-:W-:Y:S02]  /*2530*/  IMAD.IADD R3, R4, 0x1, -R3 ;  /* 0x0000000104037824 */ /* 0x000fe400078e0a03 */
[----:B------:R-:W-:Y:S02]  /*2540*/  IMAD R10, R5, R7, R10 ;  /* 0x00000007050a7224 */ /* 0x000fe400078e020a */
[----:B------:R-:W-:-:S07]  /*2550*/  IMAD R9, R3, R2, R9 ;  /* 0x0000000203097224 */ /* 0x000fce00078e0209 */
.L_x_41:
[----:B------:R-:W-:Y:S01]  /*2560*/  VIADD R16, R16, 0x1 ;  /* 0x0000000110107836 */ /* 0x000fe20000000000 */
[----:B------:R-:W-:Y:S01]  /*2570*/  PLOP3.LUT P1, PT, PT, PT, PT, 0x80, 0x8 ;  /* 0x000000000008781c */ /* 0x000fe20003f2f070 */
[----:B------:R-:W-:Y:S02]  /*2580*/  IMAD.IADD R14, R10, 0x1, R91 ;  /* 0x000000010a0e7824 */ /* 0x000fe400078e025b */
[----:B------:R-:W-:Y:S01]  /*2590*/  IMAD.IADD R15, R9, 0x1, R90 ;  /* 0x00000001090f7824 */ /* 0x000fe200078e025a */
[----:B------:R-:W-:-:S04]  /*25a0*/  ISETP.NE.AND P0, PT, R16, 0x2, PT ;  /* 0x000000021000780c */ /* 0x000fc80003f05270 */
[----:B------:R-:W-:Y:S02]  /*25b0*/  SEL R2, RZ, 0x1, P0 ;  /* 0x00000001ff027807 */ /* 0x000fe40000000000 */
[----:B------:R-:W-:Y:S02]  /*25c0*/  SEL R16, R16, RZ, P0 ;  /* 0x000000ff10107207 */ /* 0x000fe40000000000 */
[----:B------:R-:W-:Y:S01]  /*25d0*/  LOP3.LUT R13, R13, R2, RZ, 0x3c, !PT ;  /* 0x000000020d0d7212 */ /* 0x000fe200078e3cff */
[----:B------:R-:W-:Y:S06]  /*25e0*/  @P2 BRA `(.L_x_42) ;  /* 0xfffffff000582947 */ /* 0x000fec000383ffff */
[----:B------:R-:W-:Y:S01]  /*25f0*/  UIADD3 UR6, UPT, UPT, UR6, 0x18, URZ ;  /* 0x0000001806067890 */ /* 0x000fe2000fffe0ff */
[----:B------:R-:W-:-:S03]  /*2600*/  SHF.L.U32 R2, R17, 0x1f, RZ ;  /* 0x0000001f11027819 */ /* 0x000fc600000006ff */
[----:B------:R-:W-:-:S09]  /*2610*/  ULEA UR4, UR23, UR6, 0x3 ;  /* 0x0000000617047291 */ /* 0x000fd2000f8e18ff */
[----:B------:R-:W1:Y:S02]  /*2620*/  SYNCS.PHASECHK.TRANS64.TRYWAIT P0, [UR4], R2 ;  /* 0x00000002ff0075a7 */ /* 0x000e640008001104 */
[----:B-1----:R-:W-:Y:S05]  /*2630*/  @!P0 BRA `(.L_x_43) ;  /* 0x0000007000808947 */ /* 0x002fea0003800000 */
.L_x_153:
[----:B------:R-:W-:-:S04]  /*2640*/  UIADD3 UR5, UPT, UPT, UR23, 0x1, URZ ;  /* 0x0000000117057890 */ /* 0x000fc8000fffe0ff */
[----:B------:R-:W-:-:S04]  /*2650*/  UISETP.NE.AND UP0, UPT, UR5, 0x3, UPT ;  /* 0x000000030500788c */ /* 0x000fc8000bf05270 */
[----:B------:R-:W-:Y:S02]  /*2660*/  USEL UR7, URZ, 0x1, UP0 ;  /* 0x00000001ff077887 */ /* 0x000fe40008000000 */
[----:B------:R-:W-:-:S04]  /*2670*/  USEL UR5, UR5, URZ, UP0 ;  /* 0x000000ff05057287 */ /* 0x000fc80008000000 */
[----:B------:R-:W-:Y:S01]  /*2680*/  ULEA UR4, UR5, UR6, 0x3 ;  /* 0x0000000605047291 */ /* 0x000fe2000f8e18ff */
[----:B------:R-:W-:-:S04]  /*2690*/  LOP3.LUT R17, R17, UR7, RZ, 0x3c, !PT ;  /* 0x0000000711117c12 */ /* 0x000fc8000f8e3cff */
[----:B-1----:R-:W-:-:S04]  /*26a0*/  SHF.L.U32 R2, R17, 0x1f, RZ ;  /* 0x0000001f11027819 */ /* 0x002fc800000006ff */
[----:B------:R-:W1:Y:S02]  /*26b0*/  SYNCS.PHASECHK.TRANS64.TRYWAIT P0, [UR4], R2 ;  /* 0x00000002ff0075a7 */ /* 0x000e640008001104 */
[----:B-1----:R-:W-:Y:S05]  /*26c0*/  @!P0 BRA `(.L_x_44) ;  /* 0x0000007000748947 */ /* 0x002fea0003800000 */
.L_x_155:
[----:B------:R-:W-:-:S04]  /*26d0*/  UIADD3 UR5, UPT, UPT, UR5, 0x1, URZ ;  /* 0x0000000105057890 */ /* 0x000fc8000fffe0ff */
[----:B------:R-:W-:-:S04]  /*26e0*/  UISETP.NE.AND UP0, UPT, UR5, 0x3, UPT ;  /* 0x000000030500788c */ /* 0x000fc8000bf05270 */
[----:B------:R-:W-:Y:S02]  /*26f0*/  USEL UR4, URZ, 0x1, UP0 ;  /* 0x00000001ff047887 */ /* 0x000fe40008000000 */
[----:B------:R-:W-:-:S04]  /*2700*/  USEL UR5, UR5, URZ, UP0 ;  /* 0x000000ff05057287 */ /* 0x000fc80008000000 */
[----:B------:R-:W-:Y:S01]  /*2710*/  ULEA UR5, UR5, UR6, 0x3 ;  /* 0x0000000605057291 */ /* 0x000fe2000f8e18ff */
[----:B-1----:R-:W-:-:S04]  /*2720*/  LOP3.LUT R2, R17, UR4, RZ, 0x3c, !PT ;  /* 0x0000000411027c12 */ /* 0x002fc8000f8e3cff */
[----:B------:R-:W-:Y:S01]  /*2730*/  SHF.L.U32 R2, R2, 0x1f, RZ ;  /* 0x0000001f02027819 */ /* 0x000fe200000006ff */
[----:B---3--:R-:W-:-:S07]  /*2740*/  IMAD.U32 R0, RZ, RZ, UR5 ;  /* 0x00000005ff007e24 */ /* 0x008fce000f8e00ff */
.L_x_45:
[----:B-1----:R1:W2:Y:S02]  /*2750*/  SYNCS.PHASECHK.TRANS64.TRYWAIT P0, [R0+URZ], R2 ;  /* 0x00000002000075a7 */ /* 0x0022a400080011ff */
[----:B--2---:R-:W-:Y:S05]  /*2760*/  @!P0 NANOSLEEP.SYNCS 0x989680 ;  /* 0x009896800000895d */ /* 0x004fea0003900000 */
[----:B------:R-:W2:Y:S02]  /*2770*/  @!P0 SYNCS.PHASECHK.TRANS64 P0, [R0+URZ], R2 ;  /* 0x00000002000085a7 */ /* 0x000ea400080010ff */
[----:B--2---:R-:W-:Y:S05]  /*2780*/  @P0 EXIT ;  /* 0x000000000000094d */ /* 0x004fea0003800000 */
[----:B------:R-:W-:Y:S05]  /*2790*/  BRA `(.L_x_45) ;  /* 0xfffffffc00ec7947 */ /* 0x000fea000383ffff */
.L_x_22:
[----:B------:R-:W-:-:S04]  /*27a0*/  UISETP.NE.AND UP1, UPT, UR37, URZ, UPT ;  /* 0x000000ff2500728c */ /* 0x000fc8000bf25270 */
[----:B------:R-:W-:-:S09]  /*27b0*/  UISETP.NE.OR UP1, UPT, UR10, 0x1, UP1 ;  /* 0x000000010a00788c */ /* 0x000fd20008f25670 */
[----:B------:R-:W-:Y:S05]  /*27c0*/  BRA.U UP1, `(.L_x_46) ;  /* 0x00000005014c7547 */ /* 0x000fea000b800000 */
[----:B------:R-:W-:Y:S01]  /*27d0*/  HFMA2 R11, -RZ, RZ, 0, 0 ;  /* 0x00000000ff0b7431 */ /* 0x000fe200000001ff */
[----:B------:R-:W-:Y:S01]  /*27e0*/  ISETP.GE.U32.AND P2, PT, R10, 0x2, PT ;  /* 0x000000020a00780c */ /* 0x000fe20003f46070 */
[----:B------:R-:W-:Y:S01]  /*27f0*/  IMAD.MOV.U32 R12, RZ, RZ, 0x1 ;  /* 0x00000001ff0c7424 */ /* 0x000fe200078e00ff */
[----:B------:R-:W-:Y:S01]  /*2800*/  CS2R R8, SRZ ;  /* 0x0000000000087805 */ /* 0x000fe2000001ff00 */
[----:B------:R-:W-:Y:S01]  /*2810*/  IMAD.MOV.U32 R3, RZ, RZ, RZ ;  /* 0x000000ffff037224 */ /* 0x000fe200078e00ff */
[----:B------:R-:W-:Y:S01]  /*2820*/  UMOV UR4, 0x400 ;  /* 0x0000040000047882 */ /* 0x000fe20000000000 */
[----:B------:R-:W-:Y:S01]  /*2830*/  UMOV UR6, URZ ;  /* 0x000000ff00067c82 */ /* 0x000fe20008000000 */
[----:B------:R-:W-:-:S12]  /*2840*/  ULEA UR37, UR37, UR4, 0x18 ;  /* 0x0000000425257291 */ /* 0x000fd8000f8ec0ff */
.L_x_50:
[----:B------:R-:W-:Y:S02]  /*2850*/  LEA R0, R3, UR37, 0x3 ;  /* 0x0000002503007c11 */ /* 0x000fe4000f8e18ff */
[----:B------:R-:W-:-:S03]  /*2860*/  SHF.L.U32 R4, R8, 0x1f, RZ ;  /* 0x0000001f08047819 */ /* 0x000fc600000006ff */
[----:B------:R-:W-:Y:S01]  /*2870*/  VIADD R5, R0, 0xf0 ;  /* 0x000000f000057836 */ /* 0x000fe20000000000 */
[----:B------:R-:W1:Y:S02]  /*2880*/  SYNCS.PHASECHK.TRANS64.TRYWAIT P0, [R0+URZ+0xe0], R4 ;  /* 0x0000e004000075a7 */ /* 0x000e6400080011ff */
[----:B-1----:R-:W-:Y:S05]  /*2890*/  @!P0 BRA `(.L_x_47) ;  /* 0x0000007000188947 */ /* 0x002fea0003800000 */
.L_x_156:
[----:B------:R-:W-:Y:S01]  /*28a0*/  ULEA UR5, UR6, UR37, 0x3 ;  /* 0x0000002506057291 */ /* 0x000fe2000f8e18ff */
[----:B-1----:R-:W-:Y:S01]  /*28b0*/  PRMT R0, RZ, 0x654, R5 ;  /* 0x00000654ff007816 */ /* 0x002fe20000000005 */
[----:B------:R-:W-:Y:S01]  /*28c0*/  @!P2 IMAD.MOV.U32 R4, RZ, RZ, 0x10 ;  /* 0x00000010ff04a424 */ /* 0x000fe200078e00ff */
[----:B------:R-:W-:Y:S01]  /*28d0*/  SHF.L.U32 R5, R12, 0x1f, RZ ;  /* 0x0000001f0c057819 */ /* 0x000fe200000006ff */
[----:B------:R-:W-:Y:S01]  /*28e0*/  UIADD3 UR4, UPT, UPT, UR5, 0x80, URZ ;  /* 0x0000008005047890 */ /* 0x000fe2000fffe0ff */
[----:B------:R1:W-:Y:S05]  /*28f0*/  SYNCS.ARRIVE.TRANS64.RED.A1T0 RZ, [R0+URZ], RZ ;  /* 0x000000ff00ff79a7 */ /* 0x0003ea00081004ff */
[----:B------:R-:W-:Y:S01]  /*2900*/  IMAD.U32 R6, RZ, RZ, UR4 ;  /* 0x00000004ff067e24 */ /* 0x000fe2000f8e00ff */
[----:B------:R-:W2:Y:S04]  /*2910*/  SYNCS.PHASECHK.TRANS64.TRYWAIT P0, [UR5+0x90], R5 ;  /* 0x00009005ff0075a7 */ /* 0x000ea80008001105 */
[----:B------:R-:W-:Y:S01]  /*2920*/  PRMT R6, R10, 0x654, R6 ;  /* 0x000006540a067816 */ /* 0x000fe20000000006 */
[----:B-12---:R-:W-:Y:S06]  /*2930*/  @!P0 BRA `(.L_x_48) ;  /* 0x0000007000048947 */ /* 0x006fec0003800000 */
.L_x_158:
[----:B------:R-:W-:Y:S01]  /*2940*/  ULEA UR4, UR6, UR37, 0x4 ;  /* 0x0000002506047291 */ /* 0x000fe2000f8e20ff */
[----:B------:R-:W-:Y:S01]  /*2950*/  SEL R2, R6, R2, !P2 ;  /* 0x0000000206027207 */ /* 0x000fe20005000000 */
[----:B------:R-:W-:Y:S01]  /*2960*/  UIADD3 UR5, UPT, UPT, UR5, 0x80, URZ ;  /* 0x0000008005057890 */ /* 0x000fe2000fffe0ff */
[----:B-1----:R-:W-:Y:S01]  /*2970*/  LEA R0, R11, UR37, 0x3 ;  /* 0x000000250b007c11 */ /* 0x002fe2000f8e18ff */
[----:B------:R-:W-:Y:S01]  /*2980*/  UIADD3 UR4, UPT, UPT, UR4, 0x110, URZ ;  /* 0x0000011004047890 */ /* 0x000fe2000fffe0ff */
[----:B------:R1:W-:Y:S01]  /*2990*/  @!P2 SYNCS.ARRIVE.TRANS64.RED RZ, [R2+URZ], R4 ;  /* 0x0000000402ffa9a7 */ /* 0x0003e200080004ff */
[----:B------:R-:W-:Y:S01]  /*29a0*/  UIADD3 UR6, UPT, UPT, UR6, 0x1, URZ ;  /* 0x0000000106067890 */ /* 0x000fe2000fffe0ff */
[----:B------:R-:W-:-:S03]  /*29b0*/  VIADD R3, R3, 0x1 ;  /* 0x0000000103037836 */ /* 0x000fc60000000000 */
[----:B------:R-:W-:Y:S02]  /*29c0*/  UISETP.NE.AND UP0, UPT, UR6, 0x2, UPT ;  /* 0x000000020600788c */ /* 0x000fe4000bf05270 */
[----:B------:R-:W-:Y:S01]  /*29d0*/  ISETP.NE.AND P0, PT, R3, 0x2, PT ;  /* 0x000000020300780c */ /* 0x000fe20003f05270 */
[----:B------:R-:W-:Y:S06]  /*29e0*/  UGETNEXTWORKID.BROADCAST [UR4], [UR5] ;  /* 0x00000000040073ca */ /* 0x000fec0008000100 */
[----:B------:R-:W-:Y:S02]  /*29f0*/  USEL UR4, URZ, 0x1, UP0 ;  /* 0x00000001ff047887 */ /* 0x000fe40008000000 */
[----:B------:R-:W-:-:S04]  /*2a00*/  USEL UR6, UR6, URZ, UP0 ;  /* 0x000000ff06067287 */ /* 0x000fc80008000000 */
[----:B------:R-:W-:Y:S02]  /*2a10*/  LOP3.LUT R12, R12, UR4, RZ, 0x3c, !PT ;  /* 0x000000040c0c7c12 */ /* 0x000fe4000f8e3cff */
[----:B-1----:R-:W-:-:S04]  /*2a20*/  SHF.L.U32 R4, R9, 0x1f, RZ ;  /* 0x0000001f09047819 */ /* 0x002fc800000006ff */
[----:B------:R-:W1:Y:S02]  /*2a30*/  SYNCS.PHASECHK.TRANS64.TRYWAIT P1, [R0+URZ+0x80], R4 ;  /* 0x00008004000075a7 */ /* 0x000e6400080211ff */
[----:B-1----:R-:W-:Y:S05]  /*2a40*/  @!P1 BRA `(.L_x_49) ;  /* 0x0000006c00d89947 */ /* 0x002fea0003800000 */
.L_x_159:
[----:B-1----:R-:W-:Y:S01]  /*2a50*/  LEA R4, R11, UR37, 0x4 ;  /* 0x000000250b047c11 */ /* 0x002fe2000f8e20ff */
[----:B------:R-:W-:Y:S01]  /*2a60*/  VIADD R0, R0, 0x90 ;  /* 0x0000009000007836 */ /* 0x000fe20000000000 */
[----:B------:R-:W-:Y:S01]  /*2a70*/  SEL R3, R3, RZ, P0 ;  /* 0x000000ff03037207 */ /* 0x000fe20000000000 */
[----:B------:R-:W-:-:S03]  /*2a80*/  VIADD R11, R11, 0x1 ;  /* 0x000000010b0b7836 */ /* 0x000fc60000000000 */
[----:B------:R-:W1:Y:S01]  /*2a90*/  LDS.128 R4, [R4+0x110] ;  /* 0x0001100004047984 */ /* 0x000e620000000c00 */
[----:B------:R-:W-:Y:S02]  /*2aa0*/  PRMT R0, RZ, 0x654, R0 ;  /* 0x00000654ff007816 */ /* 0x000fe40000000000 */
[C---:B------:R-:W-:Y:S01]  /*2ab0*/  ISETP.NE.AND P1, PT, R11.reuse, 0x2, PT ;  /* 0x000000020b00780c */ /* 0x040fe20003f25270 */
[----:B------:R-:W-:Y:S01]  /*2ac0*/  @!PT LDS RZ, [RZ] ;  /* 0x00000000fffff984 */ /* 0x000fe20000000800 */
[----:B------:R-:W-:Y:S01]  /*2ad0*/  @!PT LDS RZ, [RZ] ;  /* 0x00000000fffff984 */ /* 0x000fe20000000800 */
[----:B------:R-:W-:Y:S01]  /*2ae0*/  @!PT LDS RZ, [RZ] ;  /* 0x00000000fffff984 */ /* 0x000fe20000000800 */
[----:B------:R-:W-:Y:S01]  /*2af0*/  @!PT LDS RZ, [RZ] ;  /* 0x00000000fffff984 */ /* 0x000fe20000000800 */
[----:B------:R2:W-:Y:S06]  /*2b00*/  MEMBAR.ALL.CTA ;  /* 0x0000000000007992 */ /* 0x0005ec0000008000 */
[----:B--2---:R-:W2:Y:S01]  /*2b10*/  FENCE.VIEW.ASYNC.S ;  /* 0x00000000000073c6 */ /* 0x004ea20000000000 */
[----:B------:R-:W-:Y:S01]  /*2b20*/  SEL R11, R11, RZ, P1 ;  /* 0x000000ff0b0b7207 */ /* 0x000fe20000800000 */
[----:B--2---:R2:W-:Y:S01]  /*2b30*/  SYNCS.ARRIVE.TRANS64.RED.A1T0 RZ, [R0+URZ], RZ ;  /* 0x000000ff00ff79a7 */ /* 0x0045e200081004ff */
[----:B-1----:R-:W-:-:S02]  /*2b40*/  LOP3.LUT P3, RZ, R6, 0x1, RZ, 0xc0, !PT ;  /* 0x0000000106ff7812 */ /* 0x002fc4000786c0ff */
[----:B------:R-:W-:-:S04]  /*2b50*/  SEL R4, RZ, 0x1, P1 ;  /* 0x00000001ff047807 */ /* 0x000fc80000800000 */
[----:B------:R-:W-:Y:S02]  /*2b60*/  LOP3.LUT R9, R9, R4, RZ, 0x3c, !PT ;  /* 0x0000000409097212 */ /* 0x000fe400078e3cff */
[----:B--2---:R-:W-:-:S04]  /*2b70*/  SEL R0, RZ, 0x1, P0 ;  /* 0x00000001ff007807 */ /* 0x004fc80000000000 */
[----:B------:R-:W-:Y:S01]  /*2b80*/  LOP3.LUT R8, R8, R0, RZ, 0x3c, !PT ;  /* 0x0000000008087212 */ /* 0x000fe200078e3cff */
[----:B------:R-:W-:Y:S06]  /*2b90*/  @P3 BRA `(.L_x_50) ;  /* 0xfffffffc002c3947 */ /* 0x000fec000383ffff */
[----:B------:R-:W-:Y:S01]  /*2ba0*/  ULEA UR5, UR6, UR37, 0x3 ;  /* 0x0000002506057291 */ /* 0x000fe2000f8e18ff */
[----:B------:R-:W-:-:S08]  /*2bb0*/  SHF.L.U32 R2, R12, 0x1f, RZ ;  /* 0x0000001f0c027819 */ /* 0x000fd000000006ff */
[----:B------:R-:W1:Y:S02]  /*2bc0*/  SYNCS.PHASECHK.TRANS64 P0, [UR5+0x90], R2 ;  /* 0x00009002ff0075a7 */ /* 0x000e640008001005 */
[----:B-1----:R-:W-:Y:S05]  /*2bd0*/  @P0 BRA `(.L_x_51) ;  /* 0x0000000000080947 */ /* 0x002fea0003800000 */
[----:B------:R-:W1:Y:S02]  /*2be0*/  SYNCS.PHASECHK.TRANS64.TRYWAIT P0, [UR5+0x90], R2 ;  /* 0x00009002ff0075a7 */ /* 0x000e640008001105 */
[----:B-1----:R-:W-:Y:S05]  /*2bf0*/  @!P0 BRA `(.L_x_52) ;  /* 0x0000006c00808947 */ /* 0x002fea0003800000 */
.L_x_51:
[----:B------:R-:W-:-:S04]  /*2c00*/  UIADD3 UR4, UPT, UPT, UR6, 0x1, URZ ;  /* 0x0000000106047890 */ /* 0x000fc8000fffe0ff */
[----:B------:R-:W-:-:S04]  /*2c10*/  UISETP.NE.AND UP0, UPT, UR4, 0x2, UPT ;  /* 0x000000020400788c */ /* 0x000fc8000bf05270 */
[----:B------:R-:W-:Y:S02]  /*2c20*/  USEL UR7, URZ, 0x1, UP0 ;  /* 0x00000001ff077887 */ /* 0x000fe40008000000 */
[----:B------:R-:W-:-:S04]  /*2c30*/  USEL UR4, UR4, URZ, UP0 ;  /* 0x000000ff04047287 */ /* 0x000fc80008000000 */
[----:B------:R-:W-:Y:S01]  /*2c40*/  ULEA UR4, UR4, UR37, 0x3 ;  /* 0x0000002504047291 */ /* 0x000fe2000f8e18ff */
[----:B-1----:R-:W-:-:S04]  /*2c50*/  LOP3.LUT R2, R12, UR7, RZ, 0x3c, !PT ;  /* 0x000000070c027c12 */ /* 0x002fc8000f8e3cff */
[----:B------:R-:W-:-:S04]  /*2c60*/  SHF.L.U32 R0, R2, 0x1f, RZ ;  /* 0x0000001f02007819 */ /* 0x000fc800000006ff */
[----:B------:R-:W1:Y:S02]  /*2c70*/  SYNCS.PHASECHK.TRANS64 P0, [UR4+0x90], R0 ;  /* 0x00009000ff0075a7 */ /* 0x000e640008001004 */
[----:B-1----:R-:W-:Y:S05]  /*2c80*/  @P0 EXIT ;  /* 0x000000000000094d */ /* 0x002fea0003800000 */
[----:B------:R-:W-:Y:S02]  /*2c90*/  SHF.L.U32 R2, R2, 0x1f, RZ ;  /* 0x0000001f02027819 */ /* 0x000fe400000006ff */
[----:B------:R-:W-:-:S07]  /*2ca0*/  MOV R0, UR4 ;  /* 0x0000000400007c02 */ /* 0x000fce0008000f00 */
.L_x_53:
[----:B-1----:R1:W2:Y:S02]  /*2cb0*/  SYNCS.PHASECHK.TRANS64.TRYWAIT P0, [R0+URZ+0x90], R2 ;  /* 0x00009002000075a7 */ /* 0x0022a400080011ff */
[----:B--2---:R-:W-:Y:S05]  /*2cc0*/  @!P0 NANOSLEEP.SYNCS 0x989680 ;  /* 0x009896800000895d */ /* 0x004fea0003900000 */
[----:B------:R-:W2:Y:S02]  /*2cd0*/  @!P0 SYNCS.PHASECHK.TRANS64 P0, [R0+URZ+0x90], R2 ;  /* 0x00009002000085a7 */ /* 0x000ea400080010ff */
[----:B--2---:R-:W-:Y:S05]  /*2ce0*/  @P0 EXIT ;  /* 0x000000000000094d */ /* 0x004fea0003800000 */
[----:B------:R-:W-:Y:S05]  /*2cf0*/  BRA `(.L_x_53) ;  /* 0xfffffffc00ec7947 */ /* 0x000fea000383ffff */
.L_x_46:
[----:B------:R-:W-:Y:S05]  /*2d00*/  BRA.U UP4, `(.L_x_54) ;  /* 0x0000001104d87547 */ /* 0x000fea000b800000 */
[----:B------:R-:W-:Y:S01]  /*2d10*/  UMOV UR6, 0x40 ;  /* 0x0000004000067882 */ /* 0x000fe20000000000 */
[----:B------:R-:W-:Y:S01]  /*2d20*/  NOP ;  /* 0x0000000000007918 */ /* 0x000fe20000000000 */
[----:B------:R-:W-:Y:S01]  /*2d30*/  ULEA UR6, UR37, UR6, 0x18 ;  /* 0x0000000625067291 */ /* 0x000fe2000f8ec0ff */
[----:B------:R-:W-:Y:S02]  /*2d40*/  UMOV UR7, 0x400 ;  /* 0x0000040000077882 */ /* 0x000fe40000000000 */
[----:B------:R-:W-:-:S06]  /*2d50*/  ULEA UR37, UR37, UR7, 0x18 ;  /* 0x0000000725257291 */ /* 0x000fcc000f8ec0ff */
[----:B------:R-:W1:Y:S02]  /*2d60*/  LDS.U8 R2, [UR6+0x1c] ;  /* 0x00001c06ff027984 */ /* 0x000e640008000000 */
[----:B-1----:R-:W-:-:S13]  /*2d70*/  ISETP.NE.AND P0, PT, R2, RZ, PT ;  /* 0x000000ff0200720c */ /* 0x002fda0003f05270 */
[----:B------:R-:W-:Y:S05]  /*2d80*/  @P0 BRA `(.L_x_55) ;  /* 0x0000000400080947 */ /* 0x000fea0003800000 */
[----:B------:R-:W-:Y:S02]  /*2d90*/  UISETP.NE.U32.AND UP0, UPT, UR5, 0x1, UPT ;  /* 0x000000010500788c */ /* 0x000fe4000bf05070 */
[----:B------:R-:W-:-:S07]  /*2da0*/  UIADD3 UR8, UPT, UPT, UR6, 0x8, URZ ;  /* 0x0000000806087890 */ /* 0x000fce000fffe0ff */
[----:B------:R-:W-:Y:S05]  /*2db0*/  BRA.U !UP0, `(.L_x_56) ;  /* 0x00000001089c7547 */ /* 0x000fea000b800000 */
[----:B------:R-:W-:Y:S01]  /*2dc0*/  ELECT P0, URZ, PT ;  /* 0x0000000000ff782f */ /* 0x000fe20003800000 */
[----:B------:R-:W-:-:S12]  /*2dd0*/  BSSY B0, `(.L_x_56) ;  /* 0x0000025000007945 */ /* 0x000fd80003800000 */
[----:B------:R-:W-:Y:S05]  /*2de0*/  @!P0 BRA `(.L_x_57) ;  /* 0x00000000008c8947 */ /* 0x000fea0003800000 */
[----:B------:R-:W-:-:S05]  /*2df0*/  UMOV UR7, 0x10 ;  /* 0x0000001000077882 */ /* 0x000fca0000000000 */
[----:B------:R-:W-:Y:S04]  /*2e00*/  DEPBAR.LE SB1, 0x36 ;  /* 0x00009d800000791a */ /* 0x000fe80000000000 */
[----:B------:R-:W1:Y:S02]  /*2e10*/  UTCATOMSWS.2CTA.FIND_AND_SET.ALIGN UP1, UR7, UR7 ;  /* 0x00000007000775e3 */ /* 0x000e640008220800 */
[----:B-1----:R-:W-:Y:S01]  /*2e20*/  MOV R10, UR7 ;  /* 0x00000007000a7c02 */ /* 0x002fe20008000f00 */
[----:B------:R-:W-:Y:S06]  /*2e30*/  BRA.U UP1, `(.L_x_58) ;  /* 0x0000000101187547 */ /* 0x000fec000b800000 */
.L_x_59:
[----:B------:R-:W-:Y:S05]  /*2e40*/  NANOSLEEP 0x64 ;  /* 0x000000640000795d */ /* 0x000fea0003800000 */
[----:B------:R-:W-:-:S05]  /*2e50*/  UMOV UR7, 0x10 ;  /* 0x0000001000077882 */ /* 0x000fca0000000000 */
[----:B------:R-:W-:Y:S04]  /*2e60*/  DEPBAR.LE SB1, 0x36 ;  /* 0x00009d800000791a */ /* 0x000fe80000000000 */
[----:B------:R-:W1:Y:S02]  /*2e70*/  UTCATOMSWS.2CTA.FIND_AND_SET.ALIGN UP1, UR7, UR7 ;  /* 0x00000007000775e3 */ /* 0x000e640008220800 */
[----:B-1----:R-:W-:Y:S01]  /*2e80*/  MOV R10, UR7 ;  /* 0x00000007000a7c02 */ /* 0x002fe20008000f00 */
[----:B------:R-:W-:Y:S05]  /*2e90*/  BRA.U !UP1, `(.L_x_59) ;  /* 0xfffffffd09e87547 */ /* 0x000fea000b83ffff */
.L_x_58:
[----:B------:R-:W1:Y:S01]  /*2ea0*/  LDS R5, [UR6+0x10] ;  /* 0x00001006ff057984 */ /* 0x000e620008000800 */
[----:B------:R-:W-:Y:S01]  /*2eb0*/  IMAD.U32 R3, RZ, RZ, UR37 ;  /* 0x00000025ff037e24 */ /* 0x000fe2000f8e00ff */
[----:B------:R-:W-:-:S03]  /*2ec0*/  MOV R2, UR4 ;  /* 0x0000000400027c02 */ /* 0x000fc60008000f00 */
[----:B------:R-:W-:Y:S01]  /*2ed0*/  VIADD R3, R3, 0x130 ;  /* 0x0000013003037836 */ /* 0x000fe20000000000 */
[----:B-1----:R-:W-:-:S04]  /*2ee0*/  SHF.L.U32 R5, R5, 0x1f, RZ ;  /* 0x0000001f05057819 */ /* 0x002fc800000006ff */
[----:B------:R-:W1:Y:S02]  /*2ef0*/  SYNCS.PHASECHK.TRANS64.TRYWAIT P0, [UR6+0x8], R5 ;  /* 0x00000805ff0075a7 */ /* 0x000e640008001106 */
[----:B-1----:R-:W-:Y:S05]  /*2f00*/  @P0 BRA `(.L_x_60) ;  /* 0x0000000000080947 */ /* 0x002fea0003800000 */
[----:B------:R-:W1:Y:S02]  /*2f10*/  SYNCS.PHASECHK.TRANS64.TRYWAIT P0, [UR6+0x8], R5 ;  /* 0x00000805ff0075a7 */ /* 0x000e640008001106 */
[----:B-1----:R-:W-:Y:S05]  /*2f20*/  @!P0 BRA `(.L_x_61) ;  /* 0x0000006800cc8947 */ /* 0x002fea0003800000 */
.L_x_60:
[----:B-1----:R-:W-:Y:S01]  /*2f30*/  HFMA2 R4, -RZ, RZ, 0, 5.9604644775390625e-08 ;  /* 0x00000001ff047431 */ /* 0x002fe200000001ff */
[----:B------:R-:W-:Y:S01]  /*2f40*/  UPRMT UR7, UR4, 0x654, UR8 ;  /* 0x0000065404077896 */ /* 0x000fe20008000008 */
[----:B------:R-:W-:Y:S01]  /*2f50*/  IMAD.MOV.U32 R7, RZ, RZ, 0xffff ;  /* 0x0000ffffff077424 */ /* 0x000fe200078e00ff */
[----:B------:R-:W-:Y:S01]  /*2f60*/  PRMT R2, R2, 0x654, R3 ;  /* 0x0000065402027816 */ /* 0x000fe20000000003 */
[----:B------:R-:W-:Y:S02]  /*2f70*/  IMAD.MOV.U32 R5, RZ, RZ, 0x4 ;  /* 0x00000004ff057424 */ /* 0x000fe400078e00ff */
[----:B------:R-:W-:Y:S01]  /*2f80*/  IMAD.SHL.U32 R9, R10, 0x20, RZ ;  /* 0x000000200a097824 */ /* 0x000fe200078e00ff */
[----:B------:R-:W-:Y:S02]  /*2f90*/  MOV R3, UR7 ;  /* 0x0000000700037c02 */ /* 0x000fe40008000f00 */
[-C--:B------:R-:W-:Y:S01]  /*2fa0*/  SHF.L.U32 R7, R7, R10.reuse, RZ ;  /* 0x0000000a07077219 */ /* 0x080fe200000006ff */
[----:B------:R1:W-:Y:S01]  /*2fb0*/  SYNCS.ARRIVE.TRANS64.RED RZ, [UR7], R5 ;  /* 0x00000005ffff79a7 */ /* 0x0003e20008000407 */
[----:B------:R-:W-:Y:S01]  /*2fc0*/  SHF.L.U32 R6, R4, R10, RZ ;  /* 0x0000000a04067219 */ /* 0x000fe200000006ff */
[----:B------:R1:W-:Y:S04]  /*2fd0*/  STS [UR37+0x130], R9 ;  /* 0x00013009ff007988 */ /* 0x0003e80008000825 */
[----:B------:R1:W-:Y:S04]  /*2fe0*/  STAS [R2.64], R10 ;  /* 0x0000000a02007dbd */ /* 0x0003e8000c0008ff */
[----:B------:R1:W-:Y:S04]  /*2ff0*/  ATOMS.OR RZ, [UR6+0x14], R7 ;  /* 0x00001407ffff798c */ /* 0x0003e8000b000006 */
[----:B------:R1:W-:Y:S04]  /*3000*/  ATOMS.OR RZ, [UR6+0x18], R6 ;  /* 0x00001806ffff798c */ /* 0x0003e8000b000006 */
[----:B------:R1:W-:Y:S02]  /*3010*/  ATOMS.XOR RZ, [UR6+0x10], R4 ;  /* 0x00001004ffff798c */ /* 0x0003e4000b800006 */
.L_x_57:
[----:B------:R-:W-:Y:S05]  /*3020*/  BSYNC B0 ;  /* 0x0000000000007941 */ /* 0x000fea0003800000 */
.L_x_56:
[----:B------:R-:W-:Y:S05]  /*3030*/  BRA.U UP0, `(.L_x_62) ;  /* 0x00000001006c7547 */ /* 0x000fea000b800000 */
[----:B------:R-:W-:-:S03]  /*3040*/  UMOV UR7, 0xffffffff ;  /* 0xffffffff00077882 */ /* 0x000fc60000000000 */
[----:B------:R-:W-:Y:S05]  /*3050*/  BRA.DIV UR7, `(.L_x_63) ;  /* 0x0000006a07987947 */ /* 0x000fea000b800000 */
[----:B------:R-:W-:-:S13]  /*3060*/  ELECT P6, URZ, PT ;  /* 0x0000000000ff782f */ /* 0x000fda00038c0000 */
.L_x_163:
[----:B------:R-:W-:Y:S05]  /*3070*/  @!P6 BRA `(.L_x_62) ;  /* 0x00000000005ce947 */ /* 0x000fea0003800000 */
[----:B-1----:R-:W1:Y:S02]  /*3080*/  LDS R3, [UR6+0x10] ;  /* 0x00001006ff037984 */ /* 0x002e640008000800 */
[----:B-1----:R-:W-:-:S04]  /*3090*/  SHF.L.U32 R3, R3, 0x1f, RZ ;  /* 0x0000001f03037819 */ /* 0x002fc800000006ff */
[----:B------:R-:W1:Y:S02]  /*30a0*/  SYNCS.PHASECHK.TRANS64.TRYWAIT P0, [UR6+0x8], R3 ;  /* 0x00000803ff0075a7 */ /* 0x000e640008001106 */
[----:B-1----:R-:W-:Y:S05]  /*30b0*/  @P0 BRA `(.L_x_64) ;  /* 0x0000000000080947 */ /* 0x002fea0003800000 */
[----:B------:R-:W1:Y:S02]  /*30c0*/  SYNCS.PHASECHK.TRANS64.TRYWAIT P0, [UR6+0x8], R3 ;  /* 0x00000803ff0075a7 */ /* 0x000e640008001106 */
[----:B-1----:R-:W-:Y:S05]  /*30d0*/  @!P0 BRA `(.L_x_65) ;  /* 0x0000006800988947 */ /* 0x002fea0003800000 */
.L_x_64:
[----:B------:R-:W2:Y:S01]  /*30e0*/  LDS R5, [UR37+0x130] ;  /* 0x00013025ff057984 */ /* 0x000ea20008000800 */
[----:B-1----:R-:W-:Y:S02]  /*30f0*/  HFMA2 R2, -RZ, RZ, 0, 5.9604644775390625e-08 ;  /* 0x00000001ff027431 */ /* 0x002fe400000001ff */
[----:B------:R-:W-:Y:S01]  /*3100*/  IMAD.MOV.U32 R3, RZ, RZ, 0xffff ;  /* 0x0000ffffff037424 */ /* 0x000fe200078e00ff */
[----:B------:R-:W-:Y:S01]  /*3110*/  UPRMT UR7, UR4, 0x654, UR8 ;  /* 0x0000065404077896 */ /* 0x000fe20008000008 */
[----:B--2---:R-:W-:-:S03]  /*3120*/  IMAD.SHL.U32 R4, R5, 0x20, RZ ;  /* 0x0000002005047824 */ /* 0x004fc600078e00ff */
[-C--:B------:R-:W-:Y:S02]  /*3130*/  SHF.L.U32 R3, R3, R5.reuse, RZ ;  /* 0x0000000503037219 */ /* 0x080fe400000006ff */
[----:B------:R-:W-:Y:S01]  /*3140*/  SHF.L.U32 R5, R2, R5, RZ ;  /* 0x0000000502057219 */ /* 0x000fe200000006ff */
[----:B------:R2:W-:Y:S04]  /*3150*/  STS [UR37+0x130], R4 ;  /* 0x00013004ff007988 */ /* 0x0005e80008000825 */
[----:B------:R2:W-:Y:S04]  /*3160*/  ATOMS.OR RZ, [UR6+0x14], R3 ;  /* 0x00001403ffff798c */ /* 0x0005e8000b000006 */
[----:B------:R2:W-:Y:S01]  /*3170*/  ATOMS.OR RZ, [UR6+0x18], R5 ;  /* 0x00001805ffff798c */ /* 0x0005e2000b000006 */
[----:B------:R-:W-:Y:S03]  /*3180*/  SYNCS.ARRIVE.TRANS64.RED.A1T0 RZ, [UR7], RZ ;  /* 0x000000ffffff79a7 */ /* 0x000fe60008100407 */
[----:B------:R2:W-:Y:S01]  /*3190*/  ATOMS.XOR RZ, [UR6+0x10], R2 ;  /* 0x00001002ffff798c */ /* 0x0005e2000b800006 */
[----:B------:R-:W-:Y:S05]  /*31a0*/  BRA `(.L_x_62) ;  /* 0x0000000000107947 */ /* 0x000fea0003800000 */
.L_x_55:
[----:B------:R-:W-:-:S05]  /*31b0*/  MOV R2, 0xffffffff ;  /* 0xffffffff00027802 */ /* 0x000fca0000000f00 */
[----:B------:R1:W-:Y:S02]  /*31c0*/  STS [UR37+0x130], R2 ;  /* 0x00013002ff007988 */ /* 0x0003e40008000825 */
[----:B-1----:R-:W-:Y:S02]  /*31d0*/  MOV R2, 0x31f0 ;  /* 0x000031f000027802 */ /* 0x002fe40000000f00 */
[----:B-----5:R-:W-:Y:S05]  /*31e0*/  CALL.REL.NOINC `($__internal_1_$__cuda_sm10x_tcgen05_guardrail_trap_phase_invalid_during_alloc) ;  /* 0x00000070006c7944 */ /* 0x020fea0003c00000 */
.L_x_62:
[----:B------:R-:W-:Y:S05]  /*31f0*/  WARPSYNC.ALL ;  /* 0x0000000000007948 */ /* 0x000fea0003800000 */
[----:B------:R-:W3:Y:S01]  /*3200*/  S2UR UR7, SR_CgaCtaId ;  /* 0x00000000000779c3 */ /* 0x000ee20000008800 */
[----:B------:R-:W-:Y:S01]  /*3210*/  UMOV UR6, 0x400 ;  /* 0x0000040000067882 */ /* 0x000fe20000000000 */
[----:B------:R-:W-:-:S06]  /*3220*/  NOP ;  /* 0x0000000000007918 */ /* 0x000fcc0000000000 */
[----:B------:R-:W-:Y:S06]  /*3230*/  BAR.ARV 0x6, 0xa0 ;  /* 0x0182800000007b1d */ /* 0x000fec0000002000 */
[----:B------:R-:W4:Y:S01]  /*3240*/  LDCU UR8, c[0x0][0x38c] ;  /* 0x00007180ff0877ac */ /* 0x000f220008000800 */
[----:B------:R-:W-:Y:S01]  /*3250*/  LOP3.LUT R0, R0, 0xffff, RZ, 0xc0, !PT ;  /* 0x0000ffff00007812 */ /* 0x000fe200078ec0ff */
[----:B-1----:R-:W-:Y:S01]  /*3260*/  IMAD.MOV.U32 R9, RZ, RZ, 0x1 ;  /* 0x00000001ff097424 */ /* 0x002fe200078e00ff */
[----:B------:R-:W-:Y:S01]  /*3270*/  LOP3.LUT R8, R8, 0xffff, RZ, 0xc0, !PT ;  /* 0x0000ffff08087812 */ /* 0x000fe200078ec0ff */
[----:B------:R-:W-:Y:S01]  /*3280*/  UMOV UR19, URZ ;  /* 0x000000ff00137c82 */ /* 0x000fe20008000000 */
[----:B------:R-:W-:Y:S01]  /*3290*/  R2UR UR11, R0 ;  /* 0x00000000000b72ca */ /* 0x000fe200000e0000 */
[----:B------:R-:W-:Y:S01]  /*32a0*/  UMOV UR18, URZ ;  /* 0x000000ff00127c82 */ /* 0x000fe20008000000 */
[----:B------:R-:W-:Y:S01]  /*32b0*/  R2UR UR12, R8 ;  /* 0x00000000080c72ca */ /* 0x000fe200000e0000 */
[----:B------:R-:W-:Y:S01]  /*32c0*/  IMAD.MOV.U32 R8, RZ, RZ, RZ ;  /* 0x000000ffff087224 */ /* 0x000fe200078e00ff */
[----:B------:R-:W-:Y:S01]  /*32d0*/  UMOV UR17, URZ ;  /* 0x000000ff00117c82 */ /* 0x000fe20008000000 */
[----:B---3--:R-:W-:-:S02]  /*32e0*/  ULEA UR7, UR7, UR6, 0x18 ;  /* 0x0000000607077291 */ /* 0x008fc4000f8ec0ff */
[----:B------:R-:W-:Y:S02]  /*32f0*/  UISETP.NE.AND UP2, UPT, UR5, URZ, UPT ;  /* 0x000000ff0500728c */ /* 0x000fe4000bf45270 */
[----:B------:R-:W-:Y:S02]  /*3300*/  UIADD3 UR13, UPT, UPT, UR7, 0x8400, URZ ;  /* 0x00008400070d7890 */ /* 0x000fe4000fffe0ff */
[----:B------:R-:W-:Y:S02]  /*3310*/  UIADD3 UR14, UPT, UPT, UR7, 0xe400, URZ ;  /* 0x0000e400070e7890 */ /* 0x000fe4000fffe0ff */
[----:B----4-:R-:W-:Y:S01]  /*3320*/  UIADD3 UR8, UPT, UPT, UR8, 0x3f, URZ ;  /* 0x0000003f08087890 */ /* 0x010fe2000fffe0ff */
[----:B--2---:R-:W1:Y:S01]  /*3330*/  LDS R2, [UR7+0x130] ;  /* 0x00013007ff027984 */ /* 0x004e620008000800 */
[----:B------:R-:W-:Y:S02]  /*3340*/  USHF.R.U32.HI UR13, URZ, 0x4, UR13 ;  /* 0x00000004ff0d7899 */ /* 0x000fe4000801160d */
[----:B------:R-:W-:-:S02]  /*3350*/  USHF.R.S32.HI UR6, URZ, 0x1f, UR8 ;  /* 0x0000001fff067899 */ /* 0x000fc40008011408 */
[----:B------:R-:W-:Y:S02]  /*3360*/  USHF.R.U32.HI UR14, URZ, 0x4, UR14 ;  /* 0x00000004ff0e7899 */ /* 0x000fe4000801160e */
[----:B------:R-:W-:Y:S02]  /*3370*/  ULEA.HI UR6, UR6, UR8, URZ, 0x6 ;  /* 0x0000000806067291 */ /* 0x000fe4000f8f30ff */
[----:B------:R-:W-:Y:S02]  /*3380*/  ULOP3.LUT UR13, UR13, 0x3fff, URZ, 0xc0, !UPT ;  /* 0x00003fff0d0d7892 */ /* 0x000fe4000f8ec0ff */
[----:B------:R-:W-:Y:S02]  /*3390*/  USHF.R.S32.HI UR6, URZ, 0x6, UR6 ;  /* 0x00000006ff067899 */ /* 0x000fe40008011406 */
[----:B------:R-:W-:Y:S02]  /*33a0*/  ULOP3.LUT UR14, UR14, 0x3fff, URZ, 0xc0, !UPT ;  /* 0x00003fff0e0e7892 */ /* 0x000fe4000f8ec0ff */
[----:B------:R-:W-:Y:S01]  /*33b0*/  UISETP.LT.AND UP0, UPT, UR6, 0x1, UPT ;  /* 0x000000010600788c */ /* 0x000fe2000bf01270 */
[----:B------:R-:W-:Y:S01]  /*33c0*/  UMOV UR28, 0x0 ;  /* 0x00000000001c7882 */ /* 0x000fe20000000000 */
[----:B------:R-:W-:Y:S01]  /*33d0*/  UMOV UR29, 0x8400010 ;  /* 0x08400010001d7882 */ /* 0x000fe20000000000 */
[----:B------:R-:W-:-:S02]  /*33e0*/  ULOP3.LUT UR13, UR13, 0x10000, URZ, 0xfc, !UPT ;  /* 0x000100000d0d7892 */ /* 0x000fc4000f8efcff */
[----:B------:R-:W-:Y:S02]  /*33f0*/  ULOP3.LUT UR14, UR14, 0x10000, URZ, 0xfc, !UPT ;  /* 0x000100000e0e7892 */ /* 0x000fe4000f8efcff */
[----:B------:R-:W-:Y:S01]  /*3400*/  USEL UR20, UR6, 0x1, !UP0 ;  /* 0x0000000106147887 */ /* 0x000fe2000c000000 */
[----:B------:R-:W-:Y:S01]  /*3410*/  UMOV UR26, 0x0 ;  /* 0x00000000001a7882 */ /* 0x000fe20000000000 */
[----:B------:R-:W-:Y:S01]  /*3420*/  UMOV UR27, 0x8400010 ;  /* 0x08400010001b7882 */ /* 0x000fe20000000000 */
[----:B------:R-:W-:Y:S01]  /*3430*/  UMOV UR24, 0x0 ;  /* 0x0000000000187882 */ /* 0x000fe20000000000 */
[----:B------:R-:W-:Y:S01]  /*3440*/  UMOV UR25, 0x8400010 ;  /* 0x0840001000197882 */ /* 0x000fe20000000000 */
[----:B------:R-:W-:Y:S01]  /*3450*/  UMOV UR22, 0x0 ;  /* 0x0000000000167882 */ /* 0x000fe20000000000 */
[----:B------:R-:W-:Y:S01]  /*3460*/  UMOV UR23, 0x8400010 ;  /* 0x0840001000177882 */ /* 0x000fe20000000000 */
[----:B-1----:R-:W-:Y:S02]  /*3470*/  R2UR UR21, R2 ;  /* 0x00000000021572ca */ /* 0x002fe400000e0000 */
[----:B------:R-:W-:-:S13]  /*3480*/  CS2R R2, SRZ ;  /* 0x0000000000027805 */ /* 0x000fda000001ff00 */
.L_x_73:
[C---:B------:R-:W-:Y:S02]  /*3490*/  LEA R0, R8.reuse, UR7, 0x3 ;  /* 0x0000000708007c11 */ /* 0x040fe4000f8e18ff */
[----:B------:R-:W-:Y:S02]  /*34a0*/  SHF.L.U32 R4, R3, 0x1f, RZ ;  /* 0x0000001f03047819 */ /* 0x000fe400000006ff */
[----:B------:R-:W-:Y:S02]  /*34b0*/  LEA R5, R8, UR7, 0x4 ;  /* 0x0000000708057c11 */ /* 0x000fe4000f8e20ff */
[----:B------:R-:W1:Y:S02]  /*34c0*/  SYNCS.PHASECHK.TRANS64.TRYWAIT P0, [R0+URZ+0x80], R4 ;  /* 0x00008004000075a7 */ /* 0x000e6400080011ff */
[----:B-1-34-:R-:W-:Y:S05]  /*34d0*/  @!P0 BRA `(.L_x_66) ;  /* 0x0000006400b08947 */ /* 0x01afea0003800000 */
.L_x_164:
[----:B-1----:R-:W1:Y:S01]  /*34e0*/  LDS.128 R4, [R5+0x110] ;  /* 0x0001100005047984 */ /* 0x002e620000000c00 */
[----:B------:R-:W-:Y:S02]  /*34f0*/  VIADD R0, R0, 0x90 ;  /* 0x0000009000007836 */ /* 0x000fe40000000000 */
[----:B------:R-:W-:Y:S01]  /*3500*/  VIADD R8, R8, 0x1 ;  /* 0x0000000108087836 */ /* 0x000fe20000000000 */
[----:B------:R-:W-:Y:S01]  /*3510*/  @!PT LDS RZ, [RZ] ;  /* 0x00000000fffff984 */ /* 0x000fe20000000800 */
[----:B------:R-:W-:Y:S01]  /*3520*/  @!PT LDS RZ, [RZ] ;  /* 0x00000000fffff984 */ /* 0x000fe20000000800 */
[----:B------:R-:W-:Y:S01]  /*3530*/  @!PT LDS RZ, [RZ] ;  /* 0x00000000fffff984 */ /* 0x000fe20000000800 */
[----:B------:R-:W-:Y:S01]  /*3540*/  @!PT LDS RZ, [RZ] ;  /* 0x00000000fffff984 */ /* 0x000fe20000000800 */
[----:B------:R2:W-:Y:S06]  /*3550*/  MEMBAR.ALL.CTA ;  /* 0x0000000000007992 */ /* 0x0005ec0000008000 */
[----:B--2---:R-:W2:Y:S01]  /*3560*/  FENCE.VIEW.ASYNC.S ;  /* 0x00000000000073c6 */ /* 0x004ea20000000000 */
[----:B------:R-:W-:-:S04]  /*3570*/  PRMT R0, RZ, 0x654, R0 ;  /* 0x00000654ff007816 */ /* 0x000fc80000000000 */
[----:B--2---:R2:W-:Y:S01]  /*3580*/  SYNCS.ARRIVE.TRANS64.RED.A1T0 RZ, [R0+URZ], RZ ;  /* 0x000000ff00ff79a7 */ /* 0x0045e200081004ff */
[----:B-1----:R-:W-:Y:S01]  /*3590*/  LOP3.LUT P1, RZ, R6, 0x1, RZ, 0xc0, !PT ;  /* 0x0000000106ff7812 */ /* 0x002fe2000782c0ff */
[----:B--2---:R-:W-:-:S12]  /*35a0*/  BRA.U UP2, `(.L_x_67) ;  /* 0x0000000502087547 */ /* 0x004fd8000b800000 */
[----:B------:R-:W1:Y:S01]  /*35b0*/  LDCU UR8, c[0x0][0x38c] ;  /* 0x00007180ff0877ac */ /* 0x000e620008000800 */
[----:B------:R-:W-:Y:S02]  /*35c0*/  PLOP3.LUT P2, PT, PT, PT, PT, 0x80, 0x8 ;  /* 0x000000000008781c */ /* 0x000fe40003f4f070 */
[----:B------:R-:W-:Y:S01]  /*35d0*/  SHF.L.U32 R4, R9, 0x1f, RZ ;  /* 0x0000001f09047819 */ /* 0x000fe200000006ff */
[----:B------:R-:W-:Y:S02]  /*35e0*/  ULEA UR9, UR19, UR7, 0x3 ;  /* 0x0000000713097291 */ /* 0x000fe4000f8e18ff */
[----:B------:R-:W-:Y:S02]  /*35f0*/  ULEA UR10, UR19, UR21, 0x7 ;  /* 0x00000015130a7291 */ /* 0x000fe4000f8e38ff */
[----:B-1----:R-:W-:-:S06]  /*3600*/  UISETP.GE.AND UP0, UPT, UR8, 0x1, UPT ;  /* 0x000000010800788c */ /* 0x002fcc000bf06270 */
[----:B------:R-:W-:-:S05]  /*3610*/  PLOP3.LUT P0, PT, PT, PT, UP0, 0x80, 0x8 ;  /* 0x000000000008781c */ /* 0x000fca0003f0f008 */
[----:B------:R-:W-:-:S08]  /*3620*/  @UP0 ULEA UR8, UR18, UR7, 0x3 ;  /* 0x0000000712080291 */ /* 0x000fd0000f8e18ff */
[----:B------:R-:W-:-:S04]  /*3630*/  @P0 SHF.L.U32 R0, R2, 0x1f, RZ ;  /* 0x0000001f02000819 */ /* 0x000fc800000006ff */
[----:B------:R1:W2:Y:S01]  /*3640*/  @P0 SYNCS.PHASECHK.TRANS64.TRYWAIT P2, [UR8], R0 ;  /* 0x00000000ff0005a7 */ /* 0x0002a20008041108 */
[----:B------:R-:W3:Y:S02]  /*3650*/  SYNCS.PHASECHK.TRANS64.TRYWAIT P0, [UR9+0xc0], R4 ;  /* 0x0000c004ff0075a7 */ /* 0x000ee40008001109 */
[----:B-123--:R-:W-:Y:S05]  /*3660*/  @!P0 BRA `(.L_x_68) ;  /* 0x0000006400608947 */ /* 0x00efea0003800000 */
.L_x_166:
[----:B------:R-:W-:Y:S01]  /*3670*/  UMOV UR16, UR17 ;  /* 0x0000001100107c82 */ /* 0x000fe20008000000 */
[----:B------:R-:W-:Y:S05]  /*3680*/  BRA.U !UP0, `(.L_x_69) ;  /* 0x0000000108c07547 */ /* 0x000fea000b800000 */
[----:B------:R-:W-:Y:S02]  /*3690*/  UIADD3 UR16, UPT, UPT, UR20, UR17, URZ ;  /* 0x0000001114107290 */ /* 0x000fe4000fffe0ff */
[----:B------:R-:W-:Y:S01]  /*36a0*/  UPLOP3.LUT UP3, UPT, UPT, UPT, UPT, 0x40, 0x4 ;  /* 0x000000000004789c */ /* 0x000fe20003f6e870 */
[----:B------:R-:W-:Y:S01]  /*36b0*/  UMOV UR15, UR6 ;  /* 0x00000006000f7c82 */ /* 0x000fe20008000000 */
[----:B------:R-:W-:-:S09]  /*36c0*/  UMOV UR46, UR18 ;  /* 0x00000012002e7c82 */ /* 0x000fd20008000000 */
.L_x_72:
[----:B--2---:R-:W-:Y:S01]  /*36d0*/  ULEA UR8, UR46, UR7, 0x3 ;  /* 0x000000072e087291 */ /* 0x004fe2000f8e18ff */
[----:B---3--:R-:W-:Y:S11]  /*36e0*/  @P2 BRA `(.L_x_70) ;  /* 0x00000000000c2947 */ /* 0x008ff60003800000 */
[----:B-1----:R-:W-:Y:S04]  /*36f0*/  SHF.L.U32 R4, R2, 0x1f, RZ ;  /* 0x0000001f02047819 */ /* 0x002fe800000006ff */
[----:B------:R-:W1:Y:S02]  /*3700*/  SYNCS.PHASECHK.TRANS64.TRYWAIT P0, [UR8], R4 ;  /* 0x00000004ff0075a7 */ /* 0x000e640008001108 */
[----:B-1----:R-:W-:Y:S05]  /*3710*/  @!P0 BRA `(.L_x_71) ;  /* 0x00000064004c8947 */ /* 0x002fea0003800000 */
.L_x_70:
[----:B------:R-:W-:Y:S01]  /*3720*/  UISETP.NE.AND UP0, UPT, UR15, 0x1, UPT ;  /* 0x000000010f00788c */ /* 0x000fe2000bf05270 */
[----:B------:R-:W-:Y:S01]  /*3730*/  PLOP3.LUT P2, PT, PT, PT, PT, 0x80, 0x8 ;  /* 0x000000000008781c */ /* 0x000fe20003f4f070 */
[----:B------:R-:W-:Y:S02]  /*3740*/  UIADD3 UR18, UPT, UPT, UR46, 0x1, URZ ;  /* 0x000000012e127890 */ /* 0x000fe4000fffe0ff */
[----:B------:R-:W-:Y:S02]  /*3750*/  ULEA UR32, UR46, UR14, 0xa ;  /* 0x0000000e2e207291 */ /* 0x000fe4000f8e50ff */
[----:B------:R-:W-:Y:S01]  /*3760*/  UISETP.NE.AND UP1, UPT, UR18, 0x3, UPT ;  /* 0x000000031200788c */ /* 0x000fe2000bf25270 */
[----:B------:R-:W-:Y:S01]  /*3770*/  PLOP3.LUT P0, PT, PT, PT, UP0, 0x80, 0x8 ;  /* 0x000000000008781c */ /* 0x000fe20003f0f008 */
[----:B------:R-:W-:Y:S02]  /*3780*/  UIADD3 UR44, UPT, UPT, UR32, 0x2, URZ ;  /* 0x00000002202c7890 */ /* 0x000fe4000fffe0ff */
[----:B------:R-:W-:Y:S02]  /*3790*/  USEL UR31, URZ, 0x1, UP1 ;  /* 0x00000001ff1f7887 */ /* 0x000fe40008800000 */
[----:B------:R-:W-:Y:S02]  /*37a0*/  USEL UR18, UR18, URZ, UP1 ;  /* 0x000000ff12127287 */ /* 0x000fe40008800000 */
[----:B------:R-:W-:Y:S02]  /*37b0*/  UIADD3 UR40, UPT, UPT, UR32, 0x4, URZ ;  /* 0x0000000420287890 */ /* 0x000fe4000fffe0ff */
[----:B------:R-:W-:Y:S01]  /*37c0*/  @UP0 ULEA UR30, UR18, UR7, 0x3 ;  /* 0x00000007121e0291 */ /* 0x000fe2000f8e18ff */
[----:B------:R-:W-:Y:S01]  /*37d0*/  LOP3.LUT R2, R2, UR31, RZ, 0x3c, !PT ;  /* 0x0000001f02027c12 */ /* 0x000fe2000f8e3cff */
[----:B------:R-:W-:Y:S02]  /*37e0*/  UIADD3 UR36, UPT, UPT, UR32, 0x6, URZ ;  /* 0x0000000620247890 */ /* 0x000fe4000fffe0ff */
[----:B------:R-:W-:Y:S01]  /*37f0*/  UIADD3 UR8, UPT, UPT, UR8, 0x18, URZ ;  /* 0x0000001808087890 */ /* 0x000fe2000fffe0ff */
[----:B-1----:R-:W-:Y:S01]  /*3800*/  @P0 SHF.L.U32 R0, R2, 0x1f, RZ ;  /* 0x0000001f02000819 */ /* 0x002fe200000006ff */
[----:B------:R-:W-:Y:S02]  /*3810*/  UIADD3 UR17, UPT, UPT, UR17, 0x1, URZ ;  /* 0x0000000111117890 */ /* 0x000fe4000fffe0ff */
[----:B------:R-:W-:Y:S01]  /*3820*/  UIADD3 UR15, UPT, UPT, UR15, -0x1, URZ ;  /* 0xffffffff0f0f7890 */ /* 0x000fe2000fffe0ff */
[----:B------:R2:W3:Y:S01]  /*3830*/  @P0 SYNCS.PHASECHK.TRANS64.TRYWAIT P2, [UR30], R0 ;  /* 0x00000000ff0005a7 */ /* 0x0004e2000804111e */
[----:B------:R-:W-:Y:S02]  /*3840*/  ULEA UR30, UR46, UR13, 0x9 ;  /* 0x0000000d2e1e7291 */ /* 0x000fe4000f8e48ff */
[----:B------:R-:W-:Y:S02]  /*3850*/  UISETP.NE.AND UP0, UPT, UR17, UR16, UPT ;  /* 0x000000101100728c */ /* 0x000fe4000bf05270 */
[----:B------:R-:W-:Y:S02]  /*3860*/  UIADD3 UR42, UPT, UPT, UR30, 0x2, URZ ;  /* 0x000000021e2a7890 */ /* 0x000fe4000fffe0ff */
[----:B------:R-:W-:Y:S02]  /*3870*/  UIADD3 UR38, UPT, UPT, UR30, 0x4, URZ ;  /* 0x000000041e267890 */ /* 0x000fe4000fffe0ff */
[----:B------:R-:W-:Y:S01]  /*3880*/  UIADD3 UR34, UPT, UPT, UR30, 0x6, URZ ;  /* 0x000000061e227890 */ /* 0x000fe2000fffe0ff */
[----:B------:R-:W-:Y:S01]  /*3890*/  UMOV UR33, 0x40004040 ;  /* 0x4000404000217882 */ /* 0x000fe20000000000 */
[----:B------:R-:W-:Y:S01]  /*38a0*/  UMOV UR31, 0x40004040 ;  /* 0x40004040001f7882 */ /* 0x000fe20000000000 */
[----:B------:R-:W-:Y:S01]  /*38b0*/  UMOV UR45, 0x40004040 ;  /* 0x40004040002d7882 */ /* 0x000fe20000000000 */
[----:B------:R2:W-:Y:S01]  /*38c0*/  UTCHMMA.2CTA gdesc[UR30], gdesc[UR32], tmem[UR10], tmem[UR28], idesc[UR29], UP3 ;  /* 0x00ff1c201e0075ea */ /* 0x0005e20009a0000a */
[----:B------:R-:W-:Y:S01]  /*38d0*/  UPLOP3.LUT UP3, UPT, UPT, UPT, UPT, 0x80, 0x8 ;  /* 0x000000000008789c */ /* 0x000fe20003f6f070 */
[----:B------:R-:W-:Y:S01]  /*38e0*/  UMOV UR43, 0x40004040 ;  /* 0x40004040002b7882 */ /* 0x000fe20000000000 */
[----:B------:R-:W-:Y:S01]  /*38f0*/  UMOV UR41, 0x40004040 ;  /* 0x4000404000297882 */ /* 0x000fe20000000000 */
[----:B------:R2:W-:Y:S01]  /*3900*/  UTCHMMA.2CTA gdesc[UR42], gdesc[UR44], tmem[UR10], tmem[UR26], idesc[UR27], UPT ;  /* 0x00ff1a2c2a0075ea */ /* 0x0005e2000ba0000a */
[----:B------:R-:W-:Y:S01]  /*3910*/  UMOV UR39, 0x40004040 ;  /* 0x4000404000277882 */ /* 0x000fe20000000000 */
[----:B------:R-:W-:Y:S01]  /*3920*/  UMOV UR37, 0x40004040 ;  /* 0x4000404000257882 */ /* 0x000fe20000000000 */
[----:B------:R-:W-:Y:S01]  /*3930*/  UMOV UR35, 0x40004040 ;  /* 0x4000404000237882 */ /* 0x000fe20000000000 */
[----:B------:R2:W-:Y:S01]  /*3940*/  UTCHMMA.2CTA gdesc[UR38], gdesc[UR40], tmem[UR10], tmem[UR24], idesc[UR25], UPT ;  /* 0x00ff1828260075ea */ /* 0x0005e2000ba0000a */
[----:B------:R2:W-:Y:S01]  /*3950*/  UTCHMMA.2CTA gdesc[UR34], gdesc[UR36], tmem[UR10], tmem[UR22], idesc[UR23], UPT ;  /* 0x00ff1624220075ea */ /* 0x0005e2000ba0000a */
[----:B------:R2:W-:Y:S01]  /*3960*/  UTCBAR.2CTA.MULTICAST [UR8], URZ, UR12 ;  /* 0x000000ff080073e9 */ /* 0x0005e2000820080c */
[----:B------:R-:W-:Y:S01]  /*3970*/  UMOV UR46, UR18 ;  /* 0x00000012002e7c82 */ /* 0x000fe20008000000 */
[----:B------:R-:W-:Y:S05]  /*3980*/  BRA.U UP0, `(.L_x_72) ;  /* 0xfffffffd00507547 */ /* 0x000fea000b83ffff */
.L_x_69:
[----:B------:R-:W-:Y:S01]  /*3990*/  UIADD3 UR9, UPT, UPT, UR9, 0xa0, URZ ;  /* 0x000000a009097890 */ /* 0x000fe2000fffe0ff */
[----:B------:R-:W-:-:S08]  /*39a0*/  UMOV UR17, UR16 ;  /* 0x0000001000117c82 */ /* 0x000fd00008000000 */
[----:B------:R4:W-:Y:S01]  /*39b0*/  UTCBAR.2CTA.MULTICAST [UR9], URZ, UR11 ;  /* 0x000000ff090073e9 */ /* 0x0009e2000820080b */
[----:B------:R-:W-:Y:S02]  /*39c0*/  NOP ;  /* 0x0000000000007918 */ /* 0x000fe40000000000 */
.L_x_67:
[----:B------:R-:W-:Y:S01]  /*39d0*/  UIADD3 UR19, UPT, UPT, UR19, 0x1, URZ ;  /* 0x0000000113137890 */ /* 0x000fe2000fffe0ff */
[----:B------:R-:W-:-:S03]  /*39e0*/  ISETP.NE.AND P0, PT, R8, 0x2, PT ;  /* 0x000000020800780c */ /* 0x000fc60003f05270 */
[----:B------:R-:W-:Y:S01]  /*39f0*/  UISETP.NE.AND UP0, UPT, UR19, 0x4, UPT ;  /* 0x000000041300788c */ /* 0x000fe2000bf05270 */
[----:B-12---:R-:W-:Y:S02]  /*3a00*/  SEL R0, RZ, 0x1, P0 ;  /* 0x00000001ff007807 */ /* 0x006fe40000000000 */
[----:B------:R-:W-:Y:S01]  /*3a10*/  SEL R8, R8, RZ, P0 ;  /* 0x000000ff08087207 */ /* 0x000fe20000000000 */
[----:B------:R-:W-:Y:S01]  /*3a20*/  USEL UR8, URZ, 0x1, UP0 ;  /* 0x00000001ff087887 */ /* 0x000fe20008000000 */
[----:B------:R-:W-:Y:S01]  /*3a30*/  LOP3.LUT R3, R3, R0, RZ, 0x3c, !PT ;  /* 0x0000000003037212 */ /* 0x000fe200078e3cff */
[----:B------:R-:W-:-:S04]  /*3a40*/  USEL UR19, UR19, URZ, UP0 ;  /* 0x000000ff13137287 */ /* 0x000fc80008000000 */
[----:B------:R-:W-:Y:S01]  /*3a50*/  LOP3.LUT R9, R9, UR8, RZ, 0x3c, !PT ;  /* 0x0000000809097c12 */ /* 0x000fe2000f8e3cff */
[----:B------:R-:W-:Y:S07]  /*3a60*/  @P1 BRA `(.L_x_73) ;  /* 0xfffffff800881947 */ /* 0x000fee000383ffff */
[----:B------:R-:W1:Y:S01]  /*3a70*/  S2UR UR6, SR_CgaCtaId ;  /* 0x00000000000679c3 */ /* 0x000e620000008800 */
[----:B------:R-:W-:Y:S01]  /*3a80*/  ELECT P0, URZ, PT ;  /* 0x0000000000ff782f */ /* 0x000fe20003800000 */
[----:B------:R-:W-:Y:S01]  /*3a90*/  HFMA2 R0, -RZ, RZ, 0, 5.9604644775390625e-08 ;  /* 0x00000001ff007431 */ /* 0x000fe200000001ff */
[----:B------:R-:W-:-:S05]  /*3aa0*/  UMOV UR8, 0x40 ;  /* 0x0000004000087882 */ /* 0x000fca0000000000 */
[----:B------:R-:W-:Y:S01]  /*3ab0*/  UVIRTCOUNT.DEALLOC.SMPOOL 0x80 ;  /* 0x000000800000784c */ /* 0x000fe20000000000 */
[----:B------:R-:W-:Y:S02]  /*3ac0*/  UISETP.NE.AND UP0, UPT, UR5, URZ, UPT ;  /* 0x000000ff0500728c */ /* 0x000fe4000bf05270 */
[----:B-1----:R-:W-:-:S09]  /*3ad0*/  ULEA UR6, UR6, UR8, 0x18 ;  /* 0x0000000806067291 */ /* 0x002fd2000f8ec0ff */
[----:B------:R1:W-:Y:S01]  /*3ae0*/  @P0 STS.U8 [UR6+0x1c], R0 ;  /* 0x00001c00ff000988 */ /* 0x0003e20008000006 */
[----:B------:R-:W-:Y:S05]  /*3af0*/  BRA.U UP0, `(.L_x_74) ;  /* 0x0000000100a07547 */ /* 0x000fea000b800000 */
[----:B------:R-:W-:Y:S01]  /*3b00*/  UIADD3 UR5, UPT, UPT, UR7, 0xc0, URZ ;  /* 0x000000c007057890 */ /* 0x000fe2000fffe0ff */
[----:B------:R-:W-:-:S03]  /*3b10*/  SHF.L.U32 R2, R9, 0x1f, RZ ;  /* 0x0000001f09027819 */ /* 0x000fc600000006ff */
[----:B------:R-:W-:-:S09]  /*3b20*/  ULEA UR8, UR19, UR5, 0x3 ;  /* 0x0000000513087291 */ /* 0x000fd2000f8e18ff */
[----:B------:R-:W2:Y:S02]  /*3b30*/  SYNCS.PHASECHK.TRANS64.TRYWAIT P0, [UR8], R2 ;  /* 0x00000002ff0075a7 */ /* 0x000ea40008001108 */
[----:B--2---:R-:W-:Y:S05]  /*3b40*/  @!P0 BRA `(.L_x_75) ;  /* 0x0000006000588947 */ /* 0x004fea0003800000 */
.L_x_169:
[----:B----4-:R-:W-:-:S04]  /*3b50*/  UIADD3 UR9, UPT, UPT, UR19, 0x1, URZ ;  /* 0x0000000113097890 */ /* 0x010fc8000fffe0ff */
[----:B------:R-:W-:-:S04]  /*3b60*/  UISETP.NE.AND UP1, UPT, UR9, 0x4, UPT ;  /* 0x000000040900788c */ /* 0x000fc8000bf25270 */
[----:B------:R-:W-:Y:S02]  /*3b70*/  USEL UR10, URZ, 0x1, UP1 ;  /* 0x00000001ff0a7887 */ /* 0x000fe40008800000 */
[----:B------:R-:W-:-:S04]  /*3b80*/  USEL UR9, UR9, URZ, UP1 ;  /* 0x000000ff09097287 */ /* 0x000fc80008800000 */
[----:B------:R-:W-:Y:S01]  /*3b90*/  ULEA UR8, UR9, UR5, 0x3 ;  /* 0x0000000509087291 */ /* 0x000fe2000f8e18ff */
[----:B-1----:R-:W-:-:S04]  /*3ba0*/  LOP3.LUT R2, R9, UR10, RZ, 0x3c, !PT ;  /* 0x0000000a09027c12 */ /* 0x002fc8000f8e3cff */
[----:B------:R-:W-:-:S04]  /*3bb0*/  SHF.L.U32 R3, R2, 0x1f, RZ ;  /* 0x0000001f02037819 */ /* 0x000fc800000006ff */
[----:B------:R-:W1:Y:S02]  /*3bc0*/  SYNCS.PHASECHK.TRANS64.TRYWAIT P0, [UR8], R3 ;  /* 0x00000003ff0075a7 */ /* 0x000e640008001108 */
[----:B-1----:R-:W-:Y:S05]  /*3bd0*/  @!P0 BRA `(.L_x_76) ;  /* 0x00000060004c8947 */ /* 0x002fea0003800000 */
.L_x_171:
        /* <DEDUP_REMOVED lines=9> */
.L_x_173:
[----:B------:R-:W-:-:S04]  /*3c70*/  UIADD3 UR9, UPT, UPT, UR9, 0x1, URZ ;  /* 0x0000000109097890 */ /* 0x000fc8000fffe0ff */
[----:B------:R-:W-:-:S04]  /*3c80*/  UISETP.NE.AND UP1, UPT, UR9, 0x4, UPT ;  /* 0x000000040900788c */ /* 0x000fc8000bf25270 */
[----:B------:R-:W-:Y:S02]  /*3c90*/  USEL UR8, URZ, 0x1, UP1 ;  /* 0x00000001ff087887 */ /* 0x000fe40008800000 */
[----:B------:R-:W-:-:S04]  /*3ca0*/  USEL UR9, UR9, URZ, UP1 ;  /* 0x000000ff09097287 */ /* 0x000fc80008800000 */
[----:B------:R-:W-:Y:S01]  /*3cb0*/  ULEA UR9, UR9, UR5, 0x3 ;  /* 0x0000000509097291 */ /* 0x000fe2000f8e18ff */
[----:B------:R-:W-:-:S04]  /*3cc0*/  LOP3.LUT R2, R2, UR8, RZ, 0x3c, !PT ;  /* 0x0000000802027c12 */ /* 0x000fc8000f8e3cff */
[----:B------:R-:W-:Y:S01]  /*3cd0*/  SHF.L.U32 R2, R2, 0x1f, RZ ;  /* 0x0000001f02027819 */ /* 0x000fe200000006ff */
[----:B-1----:R-:W-:-:S04]  /*3ce0*/  IMAD.U32 R0, RZ, RZ, UR9 ;  /* 0x00000009ff007e24 */ /* 0x002fc8000f8e00ff */
[----:B------:R1:W2:Y:S03]  /*3cf0*/  SYNCS.PHASECHK.TRANS64.TRYWAIT P0, [R0+URZ], R2 ;  /* 0x00000002000075a7 */ /* 0x0002a600080011ff */
[----:B--2---:R-:W-:Y:S05]  /*3d00*/  @!P0 NANOSLEEP.SYNCS 0x989680 ;  /* 0x009896800000895d */ /* 0x004fea0003900000 */
[----:B------:R-:W2:Y:S02]  /*3d10*/  @!P0 SYNCS.PHASECHK.TRANS64 P0, [R0+URZ], R2 ;  /* 0x00000002000085a7 */ /* 0x000ea400080010ff */
[----:B--2---:R-:W-:Y:S05]  /*3d20*/  @P0 BRA `(.L_x_78) ;  /* 0x0000000000200947 */ /* 0x004fea0003800000 */
.L_x_79:
[----:B--2---:R2:W4:Y:S02]  /*3d30*/  SYNCS.PHASECHK.TRANS64.TRYWAIT P0, [R0+URZ], R2 ;  /* 0x00000002000075a7 */ /* 0x00452400080011ff */
[----:B----4-:R-:W-:Y:S05]  /*3d40*/  @!P0 NANOSLEEP.SYNCS 0x989680 ;  /* 0x009896800000895d */ /* 0x010fea0003900000 */
[----:B------:R-:W4:Y:S02]  /*3d50*/  @!P0 SYNCS.PHASECHK.TRANS64 P0, [R0+URZ], R2 ;  /* 0x00000002000085a7 */ /* 0x000f2400080010ff */
[----:B----4-:R-:W-:Y:S05]  /*3d60*/  @!P0 BRA `(.L_x_79) ;  /* 0xfffffffc00f08947 */ /* 0x010fea000383ffff */
[----:B------:R-:W-:Y:S05]  /*3d70*/  BRA `(.L_x_78) ;  /* 0x00000000000c7947 */ /* 0x000fea0003800000 */
.L_x_74:
[----:B------:R-:W-:-:S04]  /*3d80*/  UIADD3 UR5, UPT, UPT, UR7, 0x100, URZ ;  /* 0x0000010007057890 */ /* 0x000fc8000fffe0ff */
[----:B------:R-:W-:-:S09]  /*3d90*/  UPRMT UR5, UR4, 0x654, UR5 ;  /* 0x0000065404057896 */ /* 0x000fd20008000005 */
[----:B------:R-:W-:Y:S03]  /*3da0*/  SYNCS.ARRIVE.TRANS64.RED.A1T0 RZ, [UR5], RZ ;  /* 0x000000ffffff79a7 */ /* 0x000fe60008100405 */
.L_x_78:
[----:B-12---:R-:W-:Y:S01]  /*3db0*/  SHF.L.U32 R2, RZ, 0x1f, RZ ;  /* 0x0000001fff027819 */ /* 0x006fe200000006ff */
[----:B------:R-:W-:Y:S01]  /*3dc0*/  UIADD3 UR5, UPT, UPT, UR7, 0x100, URZ ;  /* 0x0000010007057890 */ /* 0x000fe2000fffe0ff */
[----:B------:R-:W-:Y:S02]  /*3dd0*/  PLOP3.LUT P0, PT, PT, PT, UP0, 0x80, 0x8 ;  /* 0x000000000008781c */ /* 0x000fe40003f0f008 */
[----:B------:R-:W1:Y:S02]  /*3de0*/  SYNCS.PHASECHK.TRANS64.TRYWAIT P1, [UR7+0x100], R2 ;  /* 0x00010002ff0075a7 */ /* 0x000e640008021107 */
[----:B-1----:R-:W-:Y:S09]  /*3df0*/  @!P1 BRA `(.L_x_80) ;  /* 0x0000005c00f49947 */ /* 0x002ff20003800000 */
.L_x_175:
[----:B------:R-:W-:Y:S01]  /*3e00*/  @!UP0 UPRMT UR5, UR4, 0x654, UR5 ;  /* 0x0000065404058896 */ /* 0x000fe20008000005 */
[----:B------:R-:W-:Y:S02]  /*3e10*/  UMOV UR8, 0xffff ;  /* 0x0000ffff00087882 */ /* 0x000fe40000000000 */
[----:B------:R-:W-:-:S06]  /*3e20*/  UMOV UR4, 0x1 ;  /* 0x0000000100047882 */ /* 0x000fcc0000000000 */
[----:B------:R-:W-:Y:S01]  /*3e30*/  @!P0 SYNCS.ARRIVE.TRANS64.RED.A1T0 RZ, [UR5], RZ ;  /* 0x000000ffffff89a7 */ /* 0x000fe20008100405 */
[----:B------:R-:W-:Y:S01]  /*3e40*/  NOP ;  /* 0x0000000000007918 */ /* 0x000fe20000000000 */
[----:B-1----:R-:W1:Y:S01]  /*3e50*/  LDS R0, [UR6+0x14] ;  /* 0x00001406ff007984 */ /* 0x002e620008000800 */
[----:B------:R-:W-:-:S04]  /*3e60*/  ULOP3.LUT UR5, UR21, 0xffff, URZ, 0xc0, !UPT ;  /* 0x0000ffff15057892 */ /* 0x000fc8000f8ec0ff */
[----:B------:R-:W-:-:S04]  /*3e70*/  USHF.R.U32.HI UR5, URZ, 0x5, UR5 ;  /* 0x00000005ff057899 */ /* 0x000fc80008011605 */
[----:B------:R-:W-:Y:S02]  /*3e80*/  USHF.L.U32 UR8, UR8, UR5, URZ ;  /* 0x0000000508087299 */ /* 0x000fe400080006ff */
[----:B------:R-:W-:-:S04]  /*3e90*/  USHF.L.U32 UR4, UR4, UR5, URZ ;  /* 0x0000000504047299 */ /* 0x000fc800080006ff */
[----:B-1----:R-:W-:-:S04]  /*3ea0*/  LOP3.LUT R0, R0, UR8, RZ, 0xc0, !PT ;  /* 0x0000000800007c12 */ /* 0x002fc8000f8ec0ff */
[----:B------:R-:W-:-:S13]  /*3eb0*/  ISETP.NE.AND P0, PT, R0, UR8, PT ;  /* 0x0000000800007c0c */ /* 0x000fda000bf05270 */
[----:B------:R-:W-:Y:S05]  /*3ec0*/  @P0 BRA `(.L_x_81) ;  /* 0x0000000000580947 */ /* 0x000fea0003800000 */
[----:B------:R-:W1:Y:S02]  /*3ed0*/  LDS R0, [UR6+0x18] ;  /* 0x00001806ff007984 */ /* 0x000e640008000800 */
[----:B-1----:R-:W-:-:S04]  /*3ee0*/  LOP3.LUT R0, R0, UR4, RZ, 0xc0, !PT ;  /* 0x0000000400007c12 */ /* 0x002fc8000f8ec0ff */
[----:B------:R-:W-:-:S13]  /*3ef0*/  ISETP.NE.AND P0, PT, R0, UR4, PT ;  /* 0x0000000400007c0c */ /* 0x000fda000bf05270 */
[----:B------:R-:W-:Y:S05]  /*3f00*/  @P0 BRA `(.L_x_82) ;  /* 0x00000000003c0947 */ /* 0x000fea0003800000 */
[----:B------:R-:W1:Y:S01]  /*3f10*/  S2R R2, SR_LANEID ;  /* 0x0000000000027919 */ /* 0x000e620000000000 */
[----:B------:R-:W-:Y:S01]  /*3f20*/  ULOP3.LUT UR8, URZ, UR8, URZ, 0x33, !UPT ;  /* 0x00000008ff087292 */ /* 0x000fe2000f8e33ff */
[----:B------:R-:W-:Y:S02]  /*3f30*/  VOTEU.ANY UR7, UPT, PT ;  /* 0x0000000000077886 */ /* 0x000fe400038e0100 */
[----:B------:R-:W-:-:S03]  /*3f40*/  UFLO.U32 UR7, UR7 ;  /* 0x00000007000772bd */ /* 0x000fc600080e0000 */
[----:B------:R-:W-:-:S04]  /*3f50*/  IMAD.U32 R0, RZ, RZ, UR8 ;  /* 0x00000008ff007e24 */ /* 0x000fc8000f8e00ff */
[----:B------:R2:W3:Y:S02]  /*3f60*/  REDUX UR5, R0 ;  /* 0x00000000000573c4 */ /* 0x0004e40000000000 */
[----:B------:R1:W-:Y:S02]  /*3f70*/  UTCATOMSWS.AND URZ, UR8 ;  /* 0x0000000800ff79e3 */ /* 0x0003e40008000000 */
[----:B-1----:R-:W-:Y:S02]  /*3f80*/  ISETP.EQ.U32.AND P0, PT, R2, UR7, PT ;  /* 0x0000000702007c0c */ /* 0x002fe4000bf02070 */
[----:B--2---:R-:W-:Y:S02]  /*3f90*/  LOP3.LUT R0, RZ, UR4, RZ, 0x33, !PT ;  /* 0x00000004ff007c12 */ /* 0x004fe4000f8e33ff */
[----:B---3--:R-:W-:Y:S02]  /*3fa0*/  MOV R2, UR5 ;  /* 0x0000000500027c02 */ /* 0x008fe40008000f00 */
[----:B------:R-:W1:Y:S07]  /*3fb0*/  REDUX UR4, R0 ;  /* 0x00000000000473c4 */ /* 0x000e6e0000000000 */
[----:B------:R2:W-:Y:S01]  /*3fc0*/  @P0 ATOMS.AND RZ, [UR6+0x14], R2 ;  /* 0x00001402ffff098c */ /* 0x0005e2000a800006 */
[----:B-1----:R-:W-:-:S05]  /*3fd0*/  IMAD.U32 R0, RZ, RZ, UR4 ;  /* 0x00000004ff007e24 */ /* 0x002fca000f8e00ff */
[----:B------:R2:W-:Y:S01]  /*3fe0*/  @P0 ATOMS.AND RZ, [UR6+0x18], R0 ;  /* 0x00001800ffff098c */ /* 0x0005e2000a800006 */
[----:B------:R-:W-:Y:S05]  /*3ff0*/  BRA `(.L_x_83) ;  /* 0x0000000000147947 */ /* 0x000fea0003800000 */
.L_x_82:
[----:B------:R-:W-:Y:S02]  /*4000*/  MOV R2, 0x4020 ;  /* 0x0000402000027802 */ /* 0x000fe40000000f00 */
[----:B---345:R-:W-:Y:S05]  /*4010*/  CALL.REL.NOINC `($__internal_0_$__cuda_sm10x_tcgen05_guardrail_trap_col_being_dealloced_not_returned_by_alloc) ;  /* 0x0000006000d47944 */ /* 0x038fea0003c00000 */
[----:B------:R-:W-:Y:S05]  /*4020*/  BRA `(.L_x_83) ;  /* 0x0000000000087947 */ /* 0x000fea0003800000 */
.L_x_81:
[----:B------:R-:W-:Y:S02]  /*4030*/  MOV R2, 0x4050 ;  /* 0x0000405000027802 */ /* 0x000fe40000000f00 */
[----:B---345:R-:W-:Y:S05]  /*4040*/  CALL.REL.NOINC `($__internal_2_$__cuda_sm10x_tcgen05_guardrail_trap_unallocated_columns_being_dealloced) ;  /* 0x0000006000e07944 */ /* 0x038fea0003c00000 */
.L_x_83:
[----:B------:R-:W-:Y:S01]  /*4050*/  NOP ;  /* 0x0000000000007918 */ /* 0x000fe20000000000 */
[----:B----4-:R-:W-:Y:S05]  /*4060*/  EXIT ;  /* 0x000000000000794d */ /* 0x010fea0003800000 */
.L_x_54:
[----:B------:R-:W-:-:S09]  /*4070*/  UISETP.NE.OR UP5, UPT, UR10, 0x3, !UP5 ;  /* 0x000000030a00788c */ /* 0x000fd2000efa5670 */
[----:B------:R-:W-:Y:S05]  /*4080*/  BRA.U UP5, `(.L_x_84) ;  /* 0x0000001105747547 */ /* 0x000fea000b800000 */
[----:B------:R-:W1:Y:S01]  /*4090*/  LDC R0, c[0x0][0xb30] ;  /* 0x0002cc00ff007b82 */ /* 0x000e620000000800 */
[----:B------:R-:W2:Y:S01]  /*40a0*/  LDCU.64 UR8, c[0x0][0x888] ;  /* 0x00011100ff0877ac */ /* 0x000ea20008000a00 */
[----:B------:R-:W-:Y:S02]  /*40b0*/  HFMA2 R27, -RZ, RZ, 0, 0 ;  /* 0x00000000ff1b7431 */ /* 0x000fe400000001ff */
[----:B------:R-:W-:Y:S01]  /*40c0*/  IMAD.MOV.U32 R29, RZ, RZ, 0x1 ;  /* 0x00000001ff1d7424 */ /* 0x000fe200078e00ff */
[----:B------:R-:W-:Y:S01]  /*40d0*/  MOV R25, 0x2000 ;  /* 0x0000200000197802 */ /* 0x000fe20000000f00 */
[----:B------:R-:W3:Y:S01]  /*40e0*/  LDCU.64 UR4, c[0x0][0x890] ;  /* 0x00011200ff0477ac */ /* 0x000ee20008000a00 */
[----:B------:R-:W-:Y:S01]  /*40f0*/  IMAD.MOV.U32 R28, RZ, RZ, RZ ;  /* 0x000000ffff1c7224 */ /* 0x000fe200078e00ff */
[----:B------:R-:W4:Y:S01]  /*4100*/  LDC R24, c[0x0][0x370] ;  /* 0x0000dc00ff187b82 */ /* 0x000f220000000800 */
[----:B------:R-:W-:Y:S01]  /*4110*/  UMOV UR7, 0x400 ;  /* 0x0000040000077882 */ /* 0x000fe20000000000 */
[----:B------:R-:W-:-:S02]  /*4120*/  UPLOP3.LUT UP1, UPT, UPT, UPT, UPT, 0x40, 0x4 ;  /* 0x000000000004789c */ /* 0x000fc40003f2e870 */
[----:B------:R-:W-:-:S04]  /*4130*/  ULEA UR7, UR37, UR7, 0x18 ;  /* 0x0000000725077291 */ /* 0x000fc8000f8ec0ff */
[----:B------:R-:W4:Y:S01]  /*4140*/  LDC R3, c[0x0][0xb0c] ;  /* 0x0002c300ff037b82 */ /* 0x000f220000000800 */
[----:B------:R-:W-:Y:S02]  /*4150*/  UIADD3 UR13, UPT, UPT, UR7, 0x48, URZ ;  /* 0x00000048070d7890 */ /* 0x000fe4000fffe0ff */
[----:B--2---:R-:W-:Y:S02]  /*4160*/  UISETP.NE.U32.AND UP3, UPT, UR8, URZ, UPT ;  /* 0x000000ff0800728c */ /* 0x004fe4000bf65070 */
[----:B------:R-:W-:Y:S02]  /*4170*/  UIADD3 UR41, UPT, UPT, UR7, 0x30, URZ ;  /* 0x0000003007297890 */ /* 0x000fe4000fffe0ff */
[----:B---3--:R-:W-:Y:S01]  /*4180*/  UISETP.NE.U32.AND UP4, UPT, UR4, URZ, UPT ;  /* 0x000000ff0400728c */ /* 0x008fe2000bf85070 */
[----:B------:R-:W2:Y:S01]  /*4190*/  LDC R18, c[0x0][0xb20] ;  /* 0x0002c800ff127b82 */ /* 0x000ea20000000800 */
[----:B-1----:R-:W-:Y:S01]  /*41a0*/  ISETP.NE.AND P1, PT, R0, 0x1, PT ;  /* 0x000000010000780c */ /* 0x002fe20003f25270 */
[----:B------:R-:W-:-:S02]  /*41b0*/  UISETP.NE.AND.EX UP3, UPT, UR9, URZ, UPT, UP3 ;  /* 0x000000ff0900728c */ /* 0x000fc4000bf65330 */
[----:B------:R-:W-:Y:S02]  /*41c0*/  UIADD3 UR33, UPT, UPT, UR7, 0x38, URZ ;  /* 0x0000003807217890 */ /* 0x000fe4000fffe0ff */
[----:B------:R-:W-:Y:S02]  /*41d0*/  UIADD3 UR25, UPT, UPT, UR7, 0x40, URZ ;  /* 0x0000004007197890 */ /* 0x000fe4000fffe0ff */
[----:B------:R-:W1:Y:S01]  /*41e0*/  LDC.64 R30, c[0x0][0x348] ;  /* 0x0000d200ff1e7b82 */ /* 0x000e620000000a00 */
[----:B------:R-:W-:Y:S02]  /*41f0*/  UPRMT UR13, UR37, 0x654, UR13 ;  /* 0x00000654250d7896 */ /* 0x000fe4000800000d */
[----:B------:R-:W-:-:S05]  /*4200*/  UISETP.NE.AND.EX UP4, UPT, UR5, URZ, UPT, UP4 ;  /* 0x000000ff0500728c */ /* 0x000fca000bf85340 */
[----:B------:R-:W3:Y:S08]  /*4210*/  LDC.64 R16, c[0x0][0xb10] ;  /* 0x0002c400ff107b82 */ /* 0x000ef00000000a00 */
[----:B------:R-:W1:Y:S08]  /*4220*/  LDC.64 R6, c[0x0][0xb18] ;  /* 0x0002c600ff067b82 */ /* 0x000e700000000a00 */
[----:B------:R-:W1:Y:S08]  /*4230*/  LDC.64 R4, c[0x0][0xb28] ;  /* 0x0002ca00ff047b82 */ /* 0x000e700000000a00 */
[----:B--2-4-:R-:W1:Y:S02]  /*4240*/  LDC R19, c[0x0][0x374] ;  /* 0x0000dd00ff137b82 */ /* 0x014e640000000800 */
.L_x_95:
[C---:B------:R-:W-:Y:S02]  /*4250*/  LEA R0, R28.reuse, UR7, 0x3 ;  /* 0x000000071c007c11 */ /* 0x040fe4000f8e18ff */
[----:B------:R-:W-:Y:S02]  /*4260*/  SHF.L.U32 R2, R27, 0x1f, RZ ;  /* 0x0000001f1b027819 */ /* 0x000fe400000006ff */
[----:B------:R-:W-:Y:S02]  /*4270*/  LEA R20, R28, UR7, 0x4 ;  /* 0x000000071c147c11 */ /* 0x000fe4000f8e20ff */
[----:B--2---:R-:W2:Y:S02]  /*4280*/  SYNCS.PHASECHK.TRANS64.TRYWAIT P0, [R0+URZ+0x80], R2 ;  /* 0x00008002000075a7 */ /* 0x004ea400080011ff */
[----:B--2---:R-:W-:Y:S05]  /*4290*/  @!P0 BRA `(.L_x_85) ;  /* 0x0000005800e48947 */ /* 0x004fea0003800000 */
.L_x_176:
[----:B------:R-:W-:Y:S01]  /*42a0*/  ISETP.GE.AND P0, PT, R40, 0x1, PT ;  /* 0x000000012800780c */ /* 0x000fe20003f06270 */
[----:B------:R-:W4:Y:S01]  /*42b0*/  LDS.128 R20, [R20+0x110] ;  /* 0x0001100014147984 */ /* 0x000f220000000c00 */
[----:B--2---:R-:W-:Y:S01]  /*42c0*/  VIADD R0, R0, 0x90 ;  /* 0x0000009000007836 */ /* 0x004fe20000000000 */
[----:B------:R-:W-:Y:S01]  /*42d0*/  @!PT LDS RZ, [RZ] ;  /* 0x00000000fffff984 */ /* 0x000fe20000000800 */
[----:B------:R-:W-:Y:S01]  /*42e0*/  @!PT LDS RZ, [RZ] ;  /* 0x00000000fffff984 */ /* 0x000fe20000000800 */
[----:B------:R-:W-:Y:S01]  /*42f0*/  @!PT LDS RZ, [RZ] ;  /* 0x00000000fffff984 */ /* 0x000fe20000000800 */
[----:B------:R-:W-:Y:S01]  /*4300*/  @!PT LDS RZ, [RZ] ;  /* 0x00000000fffff984 */ /* 0x000fe20000000800 */
[----:B------:R2:W-:Y:S06]  /*4310*/  MEMBAR.ALL.CTA ;  /* 0x0000000000007992 */ /* 0x0005ec0000008000 */
[----:B--2---:R-:W2:Y:S01]  /*4320*/  FENCE.VIEW.ASYNC.S ;  /* 0x00000000000073c6 */ /* 0x004ea20000000000 */
[----:B------:R-:W-:Y:S04]  /*4330*/  PRMT R0, RZ, 0x654, R0 ;  /* 0x00000654ff007816 */ /* 0x000fe80000000000 */
[----:B--2---:R2:W-:Y:S01]  /*4340*/  SYNCS.ARRIVE.TRANS64.RED.A1T0 RZ, [R0+URZ], RZ ;  /* 0x000000ff00ff79a7 */ /* 0x0045e200081004ff */
[----:B----4-:R-:W-:Y:S11]  /*4350*/  LOP3.LUT P3, RZ, R22, 0x1, RZ, 0xc0, !PT ;  /* 0x0000000116ff7812 */ /* 0x010ff6000786c0ff */
[----:B------:R-:W-:Y:S02]  /*4360*/  @!UPT UIADD3 URZ, UPT, UPT, URZ, URZ, URZ ;  /* 0x000000fffffff290 */ /* 0x000fe4000fffe0ff */
[----:B------:R-:W-:Y:S02]  /*4370*/  @P3 MOV R11, R20 ;  /* 0x00000014000b3202 */ /* 0x000fe40000000f00 */
[----:B------:R-:W-:Y:S01]  /*4380*/  @P3 LOP3.LUT R10, R21, 0xffff, RZ, 0xc0, !PT ;  /* 0x0000ffff150a3812 */ /* 0x000fe200078ec0ff */
[----:B--2---:R-:W-:Y:S06]  /*4390*/  @!P0 BRA `(.L_x_86) ;  /* 0x0000000000a48947 */ /* 0x004fec0003800000 */
[-C--:B-1----:R-:W-:Y:S01]  /*43a0*/  IMAD.HI.U32 R0, R19, R7.reuse, RZ ;  /* 0x0000000713007227 */ /* 0x082fe200078e00ff */
[----:B------:R-:W-:Y:S02]  /*43b0*/  ISETP.NE.AND P0, PT, R6, 0x1, PT ;  /* 0x000000010600780c */ /* 0x000fe40003f05270 */
[----:B------:R-:W-:Y:S01]  /*43c0*/  ISETP.NE.AND P2, PT, R40, 0x1, PT ;  /* 0x000000012800780c */ /* 0x000fe20003f45270 */
[----:B---3--:R-:W-:Y:S01]  /*43d0*/  IMAD.HI.U32 R9, R24, R16, RZ ;  /* 0x0000001018097227 */ /* 0x008fe200078e00ff */
[----:B------:R-:W-:Y:S02]  /*43e0*/  SHF.R.U32.HI R0, RZ, R18, R0 ;  /* 0x00000012ff007219 */ /* 0x000fe40000011600 */
[----:B------:R-:W-:Y:S01]  /*43f0*/  ISETP.NE.AND P4, PT, R3, 0x1, PT ;  /* 0x000000010300780c */ /* 0x000fe20003f85270 */
[----:B------:R-:W-:Y:S01]  /*4400*/  IMAD.HI.U32 R13, R10, R7, RZ ;  /* 0x000000070a0d7227 */ /* 0x000fe200078e00ff */
[----:B------:R-:W-:Y:S02]  /*4410*/  SHF.R.U32.HI R9, RZ, R17, R9 ;  /* 0x00000011ff097219 */ /* 0x000fe40000011609 */
[----:B------:R-:W-:Y:S01]  /*4420*/  SEL R0, R19, R0, !P0 ;  /* 0x0000000013007207 */ /* 0x000fe20004000000 */
[----:B------:R-:W-:Y:S01]  /*4430*/  IMAD.HI.U32 R12, R11, R16, RZ ;  /* 0x000000100b0c7227 */ /* 0x000fe200078e00ff */
[----:B------:R-:W-:Y:S03]  /*4440*/  SEL R9, R24, R9, !P4 ;  /* 0x0000000918097207 */ /* 0x000fe60006000000 */
[-C--:B------:R-:W-:Y:S01]  /*4450*/  IMAD.HI.U32 R8, R0, R4.reuse, RZ ;  /* 0x0000000400087227 */ /* 0x080fe200078e00ff */
[----:B------:R-:W-:Y:S03]  /*4460*/  SHF.R.U32.HI R12, RZ, R17, R12 ;  /* 0x00000011ff0c7219 */ /* 0x000fe6000001160c */
[----:B------:R-:W-:Y:S01]  /*4470*/  IMAD.HI.U32 R2, R9, R4, RZ ;  /* 0x0000000409027227 */ /* 0x000fe200078e00ff */
[-C--:B------:R-:W-:Y:S02]  /*4480*/  @P2 SHF.R.U32.HI R0, RZ, R5.reuse, R8 ;  /* 0x00000005ff002219 */ /* 0x080fe40000011608 */
[----:B------:R-:W-:Y:S02]  /*4490*/  SHF.R.U32.HI R8, RZ, R18, R13 ;  /* 0x00000012ff087219 */ /* 0x000fe4000001160d */
[----:B------:R-:W-:Y:S01]  /*44a0*/  @P2 SHF.R.U32.HI R9, RZ, R5, R2 ;  /* 0x00000005ff092219 */ /* 0x000fe20000011602 */
[----:B------:R-:W-:Y:S01]  /*44b0*/  IMAD R0, R40, R0, RZ ;  /* 0x0000000028007224 */ /* 0x000fe200078e02ff */
[----:B------:R-:W-:Y:S02]  /*44c0*/  SEL R8, R10, R8, !P0 ;  /* 0x000000080a087207 */ /* 0x000fe40004000000 */
[----:B------:R-:W-:Y:S01]  /*44d0*/  SEL R2, R11, R12, !P4 ;  /* 0x0000000c0b027207 */ /* 0x000fe20006000000 */
[----:B------:R-:W-:Y:S01]  /*44e0*/  IMAD R12, R40, R9, RZ ;  /* 0x00000009280c7224 */ /* 0x000fe200078e02ff */
[C---:B------:R-:W-:Y:S01]  /*44f0*/  ISETP.GE.AND P0, PT, R8.reuse, R0, PT ;  /* 0x000000000800720c */ /* 0x040fe20003f06270 */
[----:B------:R-:W-:Y:S03]  /*4500*/  IMAD.HI.U32 R0, R8, R4, RZ ;  /* 0x0000000408007227 */ /* 0x000fe600078e00ff */
[----:B------:R-:W-:Y:S02]  /*4510*/  ISETP.GE.OR P0, PT, R2, R12, P0 ;  /* 0x0000000c0200720c */ /* 0x000fe40000706670 */
[-C--:B------:R-:W-:Y:S04]  /*4520*/  SHF.R.U32.HI R0, RZ, R5.reuse, R0 ;  /* 0x00000005ff007219 */ /* 0x080fe80000011600 */
[----:B------:R-:W-:Y:S05]  /*4530*/  SEL R13, R8, R0, !P2 ;  /* 0x00000000080d7207 */ /* 0x000fea0005000000 */
[----:B------:R-:W-:Y:S02]  /*4540*/  IMAD.MOV R12, RZ, RZ, -R13 ;  /* 0x000000ffff0c7224 */ /* 0x000fe400078e0a0d */
[----:B------:R-:W-:Y:S04]  /*4550*/  @!P0 IMAD.HI.U32 R0, R2, R4, RZ ;  /* 0x0000000402008227 */ /* 0x000fe800078e00ff */
[----:B------:R-:W-:Y:S01]  /*4560*/  IMAD R12, R40, R12, R8 ;  /* 0x0000000c280c7224 */ /* 0x000fe200078e0208 */
[----:B------:R-:W-:Y:S04]  /*4570*/  @!P0 SHF.R.U32.HI R0, RZ, R5, R0 ;  /* 0x00000005ff008219 */ /* 0x000fe80000011600 */
[----:B------:R-:W-:Y:S04]  /*4580*/  @!P0 SEL R0, R2, R0, !P2 ;  /* 0x0000000002008207 */ /* 0x000fe80005000000 */
[----:B------:R-:W-:Y:S01]  /*4590*/  @!P0 IADD3 R13, PT, PT, R13, -R0, RZ ;  /* 0x800000000d0d8210 */ /* 0x000fe20007ffe0ff */
[----:B------:R-:W-:Y:S01]  /*45a0*/  @!P0 IMAD R0, R9, R12, R0 ;  /* 0x0000000c09008224 */ /* 0x000fe200078e0200 */
[----:B------:R-:W-:Y:S01]  /*45b0*/  IADD3 R9, PT, PT, -R8, RZ, RZ ;  /* 0x000000ff08097210 */ /* 0x000fe20007ffe1ff */
[--C-:B------:R-:W-:Y:S02]  /*45c0*/  IMAD.MOV R12, RZ, RZ, -R2.reuse ;  /* 0x000000ffff0c7224 */ /* 0x100fe400078e0a02 */
[----:B------:R-:W-:Y:S02]  /*45d0*/  @!P0 IMAD R8, R13, R40, R2 ;  /* 0x000000280d088224 */ /* 0x000fe400078e0202 */
[----:B------:R-:W-:Y:S02]  /*45e0*/  @!P0 IMAD.MOV.U32 R2, RZ, RZ, R0 ;  /* 0x000000ffff028224 */ /* 0x000fe400078e0000 */
[----:B------:R-:W-:Y:S02]  /*45f0*/  IMAD R11, R3, R12, R11 ;  /* 0x0000000c030b7224 */ /* 0x000fe400078e020b */
[----:B------:R-:W-:Y:S02]  /*4600*/  IMAD R10, R6, R9, R10 ;  /* 0x00000009060a7224 */ /* 0x000fe400078e020a */
[----:B------:R-:W-:Y:S02]  /*4610*/  IMAD R11, R2, R3, R11 ;  /* 0x00000003020b7224 */ /* 0x000fe400078e020b */
[----:B------:R-:W-:Y:S02]  /*4620*/  IMAD R10, R8, R6, R10 ;  /* 0x00000006080a7224 */ /* 0x000fe400078e020a */
.L_x_86:
[----:B------:R-:W-:Y:S05]  /*4630*/  BRA.U UP1, `(.L_x_87) ;  /* 0x0000000101107547 */ /* 0x000fea000b800000 */
[----:B------:R-:W-:Y:S04]  /*4640*/  MOV R2, UR6 ;  /* 0x0000000600027c02 */ /* 0x000fe80008000f00 */
[----:B------:R-:W-:Y:S04]  /*4650*/  SHF.L.U32 R2, R2, 0x1f, RZ ;  /* 0x0000001f02027819 */ /* 0x000fe800000006ff */
[----:B------:R-:W2:Y:S02]  /*4660*/  SYNCS.PHASECHK.TRANS64.TRYWAIT P0, [UR7+0x78], R2 ;  /* 0x00007802ff0075a7 */ /* 0x000ea40008001107 */
[----:B--2---:R-:W-:Y:S05]  /*4670*/  @!P0 BRA `(.L_x_88) ;  /* 0x0000005800008947 */ /* 0x004fea0003800000 */
.L_x_87:
[----:B------:R-:W-:Y:S02]  /*4680*/  R2UR UR42, R15 ;  /* 0x000000000f2a72ca */ /* 0x000fe400000e0000 */
[----:B------:R-:W-:Y:S02]  /*4690*/  R2UR UR43, R14 ;  /* 0x000000000e2b72ca */ /* 0x000fe400000e0000 */
[----:B------:R-:W-:Y:S02]  /*46a0*/  ISETP.NE.U32.AND P2, PT, RZ, UR4, PT ;  /* 0x00000004ff007c0c */ /* 0x000fe4000bf45070 */
[----:B------:R-:W-:Y:S02]  /*46b0*/  SHF.L.U32 R14, R29, 0x1f, RZ ;  /* 0x0000001f1d0e7819 */ /* 0x000fe400000006ff */
[----:B------:R-:W-:Y:S05]  /*46c0*/  ISETP.NE.AND.EX P2, PT, RZ, UR5, PT, P2 ;  /* 0x00000005ff007c0c */ /* 0x000fea000bf45320 */
[----:B------:R-:W-:Y:S02]  /*46d0*/  USHF.L.U32 UR42, UR42, 0x8, URZ ;  /* 0x000000082a2a7899 */ /* 0x000fe400080006ff */
[----:B------:R-:W-:Y:S01]  /*46e0*/  USHF.L.U32 UR43, UR43, 0x6, URZ ;  /* 0x000000062b2b7899 */ /* 0x000fe200080006ff */
[----:B------:R-:W-:Y:S11]  /*46f0*/  BRA.U !UP4, `(.L_x_89) ;  /* 0x000000010c347547 */ /* 0x000ff6000b800000 */
[----:B------:R-:W-:Y:S01]  /*4700*/  UPLOP3.LUT UP0, UPT, UPT, UPT, UP3, 0x80, 0x8 ;  /* 0x000000000008789c */ /* 0x000fe20003f0f030 */
[----:B--2---:R-:W-:Y:S02]  /*4710*/  HFMA2 R0, -RZ, RZ, 0, 5.9604644775390625e-08 ;  /* 0x00000001ff007431 */ /* 0x004fe400000001ff */
[----:B------:R-:W-:Y:S03]  /*4720*/  IMAD.MOV.U32 R92, RZ, RZ, 0x1 ;  /* 0x00000001ff5c7424 */ /* 0x000fe600078e00ff */
[----:B------:R-:W-:Y:S05]  /*4730*/  PLOP3.LUT P0, PT, PT, PT, UP0, 0x80, 0x8 ;  /* 0x000000000008781c */ /* 0x000fea0003f0f008 */
[----:B------:R-:W2:Y:S01]  /*4740*/  @UP0 LDCU.64 UR10, c[0x0][0x888] ;  /* 0x00011100ff0a07ac */ /* 0x000ea20008000a00 */
[----:B------:R-:W-:Y:S07]  /*4750*/  @UP0 UIMAD UR8, UR36, UR4, URZ ;  /* 0x00000004240802a4 */ /* 0x000fee000f8e02ff */
[----:B------:R-:W-:Y:S01]  /*4760*/  @!P0 PRMT R92, R0, 0x7610, R92 ;  /* 0x00007610005c8816 */ /* 0x000fe2000000005c */
[----:B--2---:R-:W-:Y:S03]  /*4770*/  @UP0 UIMAD.WIDE UR10, UR8, 0x4, UR10 ;  /* 0x00000004080a08a5 */ /* 0x004fe6000f8e020a */
[----:B------:R-:W2:Y:S03]  /*4780*/  @!UP0 LDCU UR8, c[0x0][0x880] ;  /* 0x00011000ff0887ac */ /* 0x000ea60008000800 */
[----:B------:R-:W-:Y:S01]  /*4790*/  IMAD.U32 R8, RZ, RZ, UR10 ;  /* 0x0000000aff087e24 */ /* 0x000fe2000f8e00ff */
[----:B------:R-:W-:Y:S05]  /*47a0*/  MOV R9, UR11 ;  /* 0x0000000b00097c02 */ /* 0x000fea0008000f00 */
[----:B-----5:R4:W5:Y:S02]  /*47b0*/  @P0 LDG.E R49, desc[UR46][R8.64] ;  /* 0x0000002e08310981 */ /* 0x020964000c1e1900 */
[----:B--2-4-:R-:W-:Y:S07]  /*47c0*/  @!P0 IMAD.U32 R49, RZ, RZ, UR8 ;  /* 0x00000008ff318e24 */ /* 0x014fee000f8e00ff */
.L_x_89:
[----:B-----5:R-:W-:Y:S01]  /*47d0*/  @!P2 FSETP.EQ.AND P0, PT, R49, RZ, PT ;  /* 0x000000ff3100a20b */ /* 0x020fe20003f02000 */
[----:B------:R-:W-:Y:S01]  /*47e0*/  @!UPT UIADD3 URZ, UPT, UPT, URZ, URZ, URZ ;  /* 0x000000fffffff290 */ /* 0x000fe2000fffe0ff */
[----:B------:R-:W-:Y:S11]  /*47f0*/  @!P2 BRA `(.L_x_90) ;  /* 0x000000000014a947 */ /* 0x000ff60003800000 */
[----:B------:R-:W-:Y:S02]  /*4800*/  LOP3.LUT P2, RZ, R92, 0xff, RZ, 0xc0, !PT ;  /* 0x000000ff5cff7812 */ /* 0x000fe4000784c0ff */
[----:B------:R-:W-:Y:S04]  /*4810*/  PLOP3.LUT P0, PT, PT, PT, UP0, 0x80, 0x8 ;  /* 0x000000000008781c */ /* 0x000fe80003f0f008 */
[----:B------:R-:W-:Y:S07]  /*4820*/  PLOP3.LUT P0, PT, P0, PT, PT, 0x8, 0x80 ;  /* 0x000000000080781c */ /* 0x000fee000070e170 */
[----:B------:R-:W-:Y:S11]  /*4830*/  @P2 FSETP.EQ.AND P0, PT, R49, RZ, PT ;  /* 0x000000ff3100220b */ /* 0x000ff60003f02000 */
[----:B------:R-:W-:Y:S02]  /*4840*/  @!UPT UIADD3 URZ, UPT, UPT, URZ, URZ, URZ ;  /* 0x000000fffffff290 */ /* 0x000fe4000fffe0ff */
.L_x_90:
[----:B------:R-:W4:Y:S01]  /*4850*/  SYNCS.PHASECHK.TRANS64.TRYWAIT P2, [UR7+0x50], R14 ;  /* 0x0000500eff0075a7 */ /* 0x000f220008041107 */
[----:B------:R-:W-:Y:S04]  /*4860*/  ELECT P4, URZ, PT ;  /* 0x0000000000ff782f */ /* 0x000fe80003880000 */
[----:B------:R-:W-:Y:S11]  /*4870*/  PLOP3.LUT P4, PT, P0, P4, PT, 0xf2, 0x2f ;  /* 0x00000000002f781c */ /* 0x000ff60000789e72 */
[----:B------:R-:W-:Y:S02]  /*4880*/  @!UPT UIADD3 URZ, UPT, UPT, URZ, URZ, URZ ;  /* 0x000000fffffff290 */ /* 0x000fe4000fffe0ff */
[----:B-1----:R-:W-:Y:S05]  /*4890*/  @!P4 IADD3 R8, P0, PT, R30, 0x580, RZ ;  /* 0x000005801e08c810 */ /* 0x002fea0007f1e0ff */
[----:B--2---:R-:W-:Y:S01]  /*48a0*/  @!P4 IMAD.X R2, RZ, RZ, R31, P0 ;  /* 0x000000ffff02c224 */ /* 0x004fe200000e061f */
[----:B----4-:R-:W-:Y:S07]  /*48b0*/  @!P2 BRA `(.L_x_91) ;  /* 0x000000540088a947 */ /* 0x010fee0003800000 */
.L_x_179:
[----:B------:R-:W-:Y:S01]  /*48c0*/  @!P4 R2UR UR9, R8 ;  /* 0x000000000809c2ca */ /* 0x000fe200000e0000 */
[----:B------:R-:W-:Y:S01]  /*48d0*/  VOTEU.ALL UP1, P4 ;  /* 0x0000000000ff7886 */ /* 0x000fe20002020000 */
[----:B------:R-:W-:Y:S01]  /*48e0*/  @!P4 R2UR UR8, R2 ;  /* 0x000000000208c2ca */ /* 0x000fe200000e0000 */
[----:B------:R-:W-:Y:S01]  /*48f0*/  VOTEU.ALL UP2, P4 ;  /* 0x0000000000ff7886 */ /* 0x000fe20002040000 */
[----:B------:R-:W-:Y:S01]  /*4900*/  UMOV UR16, 0x0 ;  /* 0x0000000000107882 */ /* 0x000fe20000000000 */
[----:B------:R-:W-:Y:S01]  /*4910*/  UMOV UR17, 0x10000000 ;  /* 0x1000000000117882 */ /* 0x000fe20000000000 */
[----:B------:R-:W-:Y:S01]  /*4920*/  @!UP1 UIADD3 UR40, UPT, UPT, UR7, 0x200, URZ ;  /* 0x0000020007289890 */ /* 0x000fe2000fffe0ff */
[----:B-1----:R-:W-:Y:S01]  /*4930*/  @!P4 IMAD.MOV.U32 R0, RZ, RZ, 0x2000 ;  /* 0x00002000ff00c424 */ /* 0x002fe200078e00ff */
[----:B------:R-:W-:Y:S01]  /*4940*/  UMOV UR44, UR36 ;  /* 0x00000024002c7c82 */ /* 0x000fe20008000000 */
[----:B------:R-:W-:Y:S01]  /*4950*/  @!UP1 UIADD3 UR10, UPT, UPT, UR42, 0x80, URZ ;  /* 0x000000802a0a9890 */ /* 0x000fe2000fffe0ff */
[----:B------:R-:W-:Y:S01]  /*4960*/  UMOV UR11, UR43 ;  /* 0x0000002b000b7c82 */ /* 0x000fe20008000000 */
[----:B------:R-:W-:Y:S02]  /*4970*/  UMOV UR12, UR36 ;  /* 0x00000024000c7c82 */ /* 0x000fe40008000000 */
[----:B------:R-:W-:Y:S01]  /*4980*/  IMAD.U32 R8, RZ, RZ, UR9 ;  /* 0x00000009ff087e24 */ /* 0x000fe2000f8e00ff */
[----:B------:R-:W-:Y:S01]  /*4990*/  UMOV UR9, UR41 ;  /* 0x0000002900097c82 */ /* 0x000fe20008000000 */
[----:B------:R-:W-:Y:S01]  /*49a0*/  IMAD.U32 R9, RZ, RZ, UR8 ;  /* 0x00000008ff097e24 */ /* 0x000fe2000f8e00ff */
[----:B------:R-:W-:Y:S02]  /*49b0*/  @!UP1 UIADD3 UR8, UPT, UPT, UR7, 0x1200, URZ ;  /* 0x0000120007089890 */ /* 0x000fe4000fffe0ff */
[----:B------:R-:W-:Y:S01]  /*49c0*/  @!P4 R2UR UR18, R8 ;  /* 0x000000000812c2ca */ /* 0x000fe200000e0000 */
[----:B------:R-:W-:Y:S01]  /*49d0*/  VOTEU.ALL UP1, P4 ;  /* 0x0000000000ff7886 */ /* 0x000fe20002020000 */
[----:B------:R-:W-:Y:S01]  /*49e0*/  @!P4 R2UR UR19, R9 ;  /* 0x000000000913c2ca */ /* 0x000fe200000e0000 */
[----:B------:R-:W-:Y:S01]  /*49f0*/  UPRMT UR14, UR37, 0x654, UR41 ;  /* 0x00000654250e7896 */ /* 0x000fe20008000029 */
[----:B------:R-:W-:Y:S05]  /*4a00*/  @!P4 IADD3 R8, P0, PT, R30, 0x580, RZ ;  /* 0x000005801e08c810 */ /* 0x000fea0007f1e0ff */
[----:B------:R-:W-:Y:S06]  /*4a10*/  @!P4 IMAD.X R2, RZ, RZ, R31, P0 ;  /* 0x000000ffff02c224 */ /* 0x000fec00000e061f */
[----:B------:R1:W-:Y:S01]  /*4a20*/  @!UP2 UTMALDG.3D [UR40], [UR18], desc[UR16] ;  /* 0x000010281200a5b4 */ /* 0x0003e20008011000 */
[----:B------:R1:W-:Y:S01]  /*4a30*/  @!UP1 UTMALDG.3D [UR8], [UR18], desc[UR16] ;  /* 0x00001008120095b4 */ /* 0x0003e20008011000 */
[----:B------:R1:W-:Y:S01]  /*4a40*/  @!P4 SYNCS.ARRIVE.TRANS64.RED.A0TR RZ, [UR7+0x30], R0 ;  /* 0x00003000ffffc9a7 */ /* 0x0003e20008300407 */
[----:B------:R-:W-:Y:S01]  /*4a50*/  SYNCS.ARRIVE.TRANS64.RED.A1T0 RZ, [UR14], RZ ;  /* 0x000000ffffff79a7 */ /* 0x000fe2000810040e */
[----:B------:R-:W2:Y:S02]  /*4a60*/  SYNCS.PHASECHK.TRANS64.TRYWAIT P2, [UR7+0x58], R14 ;  /* 0x0000580eff0075a7 */ /* 0x000ea40008041107 */
[----:B-12---:R-:W-:Y:S05]  /*4a70*/  @!P2 BRA `(.L_x_92) ;  /* 0x000000540030a947 */ /* 0x006fea0003800000 */
.L_x_181:
        /* <DEDUP_REMOVED lines=8> */
[----:B------:R-:W-:Y:S01]  /*4b00*/  @!UP1 UIADD3 UR32, UPT, UPT, UR7, 0x2200, URZ ;  /* 0x0000220007209890 */ /* 0x000fe2000fffe0ff */
[----:B------:R-:W-:Y:S01]  /*4b10*/  UMOV UR35, UR43 ;  /* 0x0000002b00237c82 */ /* 0x000fe20008000000 */
[----:B------:R-:W-:Y:S03]  /*4b20*/  @!UP1 UIADD3 UR10, UPT, UPT, UR42, 0xa0, URZ ;  /* 0x000000a02a0a9890 */ /* 0x000fe6000fffe0ff */
[----:B------:R-:W-:Y:S01]  /*4b30*/  IMAD.U32 R8, RZ, RZ, UR9 ;  /* 0x00000009ff087e24 */ /* 0x000fe2000f8e00ff */
[----:B------:R-:W-:Y:S01]  /*4b40*/  UMOV UR9, UR33 ;  /* 0x0000002100097c82 */ /* 0x000fe20008000000 */
[----:B------:R-:W-:Y:S01]  /*4b50*/  IMAD.U32 R9, RZ, RZ, UR8 ;  /* 0x00000008ff097e24 */ /* 0x000fe2000f8e00ff */
[----:B------:R-:W-:Y:S02]  /*4b60*/  @!UP1 UIADD3 UR8, UPT, UPT, UR7, 0x3200, URZ ;  /* 0x0000320007089890 */ /* 0x000fe4000fffe0ff */
[----:B------:R-:W-:Y:S01]  /*4b70*/  @!P4 R2UR UR18, R8 ;  /* 0x000000000812c2ca */ /* 0x000fe200000e0000 */
[----:B------:R-:W-:Y:S01]  /*4b80*/  VOTEU.ALL UP1, P4 ;  /* 0x0000000000ff7886 */ /* 0x000fe20002020000 */
[----:B------:R-:W-:Y:S01]  /*4b90*/  @!P4 R2UR UR19, R9 ;  /* 0x000000000913c2ca */ /* 0x000fe200000e0000 */
[----:B------:R-:W-:Y:S01]  /*4ba0*/  UMOV UR11, UR43 ;  /* 0x0000002b000b7c82 */ /* 0x000fe20008000000 */
[----:B------:R-:W-:Y:S01]  /*4bb0*/  UMOV UR12, UR36 ;  /* 0x00000024000c7c82 */ /* 0x000fe20008000000 */
[----:B------:R-:W-:Y:S01]  /*4bc0*/  UPRMT UR14, UR37, 0x654, UR33 ;  /* 0x00000654250e7896 */ /* 0x000fe20008000021 */
[----:B------:R-:W-:Y:S05]  /*4bd0*/  @!P4 IADD3 R8, P0, PT, R30, 0x580, RZ ;  /* 0x000005801e08c810 */ /* 0x000fea0007f1e0ff */
[----:B------:R-:W-:Y:S04]  /*4be0*/  @!P4 IMAD.X R2, RZ, RZ, R31, P0 ;  /* 0x000000ffff02c224 */ /* 0x000fe800000e061f */
[----:B------:R1:W-:Y:S01]  /*4bf0*/  @!UP2 UTMALDG.3D [UR32], [UR18], desc[UR16] ;  /* 0x000010201200a5b4 */ /* 0x0003e20008011000 */
[----:B------:R1:W-:Y:S01]  /*4c00*/  @!UP1 UTMALDG.3D [UR8], [UR18], desc[UR16] ;  /* 0x00001008120095b4 */ /* 0x0003e20008011000 */
[----:B------:R1:W-:Y:S01]  /*4c10*/  @!P4 SYNCS.ARRIVE.TRANS64.RED.A0TR RZ, [UR7+0x38], R0 ;  /* 0x00003800ffffc9a7 */ /* 0x0003e20008300407 */
[----:B------:R-:W-:Y:S01]  /*4c20*/  SYNCS.ARRIVE.TRANS64.RED.A1T0 RZ, [UR14], RZ ;  /* 0x000000ffffff79a7 */ /* 0x000fe2000810040e */
[----:B------:R-:W2:Y:S02]  /*4c30*/  SYNCS.PHASECHK.TRANS64.TRYWAIT P2, [UR7+0x60], R14 ;  /* 0x0000600eff0075a7 */ /* 0x000ea40008041107 */
[----:B-12---:R-:W-:Y:S05]  /*4c40*/  @!P2 BRA `(.L_x_93) ;  /* 0x0000005000d4a947 */ /* 0x006fea0003800000 */
.L_x_183:
[----:B------:R-:W2:Y:S01]  /*4c50*/  LDC.64 R12, c[0x0][0xb18] ;  /* 0x0002c600ff0c7b82 */ /* 0x000ea20000000a00 */
[----:B------:R-:W-:Y:S01]  /*4c60*/  @!P4 R2UR UR8, R2 ;  /* 0x000000000208c2ca */ /* 0x000fe200000e0000 */
[----:B------:R-:W-:Y:S01]  /*4c70*/  VOTEU.ALL UP1, P4 ;  /* 0x0000000000ff7886 */ /* 0x000fe20002020000 */
[----:B------:R-:W-:Y:S01]  /*4c80*/  @!P4 R2UR UR9, R8 ;  /* 0x000000000809c2ca */ /* 0x000fe200000e0000 */
[----:B------:R-:W-:Y:S01]  /*4c90*/  VOTEU.ALL UP2, P4 ;  /* 0x0000000000ff7886 */ /* 0x000fe20002040000 */
[----:B------:R-:W-:Y:S03]  /*4ca0*/  UMOV UR16, 0x0 ;  /* 0x0000000000107882 */ /* 0x000fe60000000000 */
[----:B------:R-:W4:Y:S01]  /*4cb0*/  @!P1 LDC R2, c[0x0][0xb0c] ;  /* 0x0002c300ff029b82 */ /* 0x000f220000000800 */
[----:B------:R-:W-:Y:S01]  /*4cc0*/  @!UP1 UIADD3 UR26, UPT, UPT, UR42, 0x40, URZ ;  /* 0x000000402a1a9890 */ /* 0x000fe2000fffe0ff */
[----:B-1----:R-:W-:Y:S01]  /*4cd0*/  @!P4 IMAD.MOV.U32 R0, RZ, RZ, 0x2000 ;  /* 0x00002000ff00c424 */ /* 0x002fe200078e00ff */
[----:B------:R-:W-:Y:S01]  /*4ce0*/  @!UP1 UIADD3 UR24, UPT, UPT, UR7, 0x4200, URZ ;  /* 0x0000420007189890 */ /* 0x000fe2000fffe0ff */
[----:B------:R-:W-:Y:S01]  /*4cf0*/  @P3 SHF.R.U32.HI R26, RZ, 0x10, R21 ;  /* 0x00000010ff1a3819 */ /* 0x000fe20000011615 */
[----:B------:R-:W-:Y:S01]  /*4d00*/  UMOV UR17, 0x10000000 ;  /* 0x1000000000117882 */ /* 0x000fe20000000000 */
[----:B------:R-:W-:Y:S01]  /*4d10*/  UMOV UR27, UR43 ;  /* 0x0000002b001b7c82 */ /* 0x000fe20008000000 */
[----:B------:R-:W-:Y:S01]  /*4d20*/  UMOV UR28, UR36 ;  /* 0x00000024001c7c82 */ /* 0x000fe20008000000 */
[----:B------:R-:W-:Y:S01]  /*4d30*/  IMAD.U32 R9, RZ, RZ, UR8 ;  /* 0x00000008ff097e24 */ /* 0x000fe2000f8e00ff */
[----:B------:R-:W-:Y:S01]  /*4d40*/  @!UP1 UIADD3 UR10, UPT, UPT, UR42, 0xc0, URZ ;  /* 0x000000c02a0a9890 */ /* 0x000fe2000fffe0ff */
[----:B------:R-:W-:Y:S01]  /*4d50*/  IMAD.U32 R8, RZ, RZ, UR9 ;  /* 0x00000009ff087e24 */ /* 0x000fe2000f8e00ff */
[----:B------:R-:W-:Y:S01]  /*4d60*/  @!UP1 UIADD3 UR8, UPT, UPT, UR7, 0x5200, URZ ;  /* 0x0000520007089890 */ /* 0x000fe2000fffe0ff */
[----:B------:R-:W-:Y:S01]  /*4d70*/  VIADD R28, R28, 0x1 ;  /* 0x000000011c1c7836 */ /* 0x000fe20000000000 */
[----:B------:R-:W-:Y:S01]  /*4d80*/  @!P4 R2UR UR19, R9 ;  /* 0x000000000913c2ca */ /* 0x000fe200000e0000 */
[----:B------:R-:W-:Y:S01]  /*4d90*/  VOTEU.ALL UP1, P4 ;  /* 0x0000000000ff7886 */ /* 0x000fe20002020000 */
[----:B------:R-:W-:Y:S01]  /*4da0*/  @!P4 R2UR UR18, R8 ;  /* 0x000000000812c2ca */ /* 0x000fe200000e0000 */
[----:B------:R-:W-:Y:S01]  /*4db0*/  UMOV UR9, UR25 ;  /* 0x0000001900097c82 */ /* 0x000fe20008000000 */
[----:B------:R-:W1:Y:S01]  /*4dc0*/  LDC.64 R8, c[0x0][0xb10] ;  /* 0x0002c400ff087b82 */ /* 0x000e620000000a00 */
[----:B------:R-:W-:Y:S01]  /*4dd0*/  UMOV UR11, UR43 ;  /* 0x0000002b000b7c82 */ /* 0x000fe20008000000 */
[----:B------:R-:W-:Y:S01]  /*4de0*/  UMOV UR12, UR36 ;  /* 0x00000024000c7c82 */ /* 0x000fe20008000000 */
[----:B------:R-:W-:Y:S08]  /*4df0*/  UPRMT UR14, UR37, 0x654, UR25 ;  /* 0x00000654250e7896 */ /* 0x000ff00008000019 */
[----:B------:R1:W-:Y:S01]  /*4e00*/  @!UP2 UTMALDG.3D [UR24], [UR18], desc[UR16] ;  /* 0x000010181200a5b4 */ /* 0x0003e20008011000 */
[----:B------:R1:W-:Y:S01]  /*4e10*/  @!UP1 UTMALDG.3D [UR8], [UR18], desc[UR16] ;  /* 0x00001008120095b4 */ /* 0x0003e20008011000 */
[----:B------:R5:W-:Y:S01]  /*4e20*/  @!P4 SYNCS.ARRIVE.TRANS64.RED.A0TR RZ, [UR7+0x40], R0 ;  /* 0x00004000ffffc9a7 */ /* 0x000be20008300407 */
[C---:B-1----:R-:W-:Y:S01]  /*4e30*/  @!P1 IMAD.HI.U32 R8, R11.reuse, R8, RZ ;  /* 0x000000080b089227 */ /* 0x042fe200078e00ff */
[----:B--2---:R-:W-:Y:S02]  /*4e40*/  @!P1 ISETP.NE.AND P0, PT, R12, 0x1, PT ;  /* 0x000000010c00980c */ /* 0x004fe40003f05270 */
[----:B----4-:R-:W-:Y:S01]  /*4e50*/  @!P1 ISETP.NE.AND P2, PT, R2, 0x1, PT ;  /* 0x000000010200980c */ /* 0x010fe20003f45270 */
[C---:B------:R-:W-:Y:S01]  /*4e60*/  @!P1 IMAD.HI.U32 R13, R10.reuse, R13, RZ ;  /* 0x0000000d0a0d9227 */ /* 0x040fe200078e00ff */
[----:B------:R-:W-:Y:S04]  /*4e70*/  @!P1 SHF.R.U32.HI R8, RZ, R9, R8 ;  /* 0x00000009ff089219 */ /* 0x000fe80000011608 */
[----:B------:R-:W-:Y:S01]  /*4e80*/  @!P1 SEL R8, R11, R8, !P2 ;  /* 0x000000080b089207 */ /* 0x000fe20005000000 */
[----:B------:R-:W-:Y:S01]  /*4e90*/  SYNCS.ARRIVE.TRANS64.RED.A1T0 RZ, [UR14], RZ ;  /* 0x000000ffffff79a7 */ /* 0x000fe2000810040e */
[----:B------:R-:W1:Y:S01]  /*4ea0*/  SYNCS.PHASECHK.TRANS64.TRYWAIT P5, [UR7+0x68], R14 ;  /* 0x0000680eff0075a7 */ /* 0x000e6200080a1107 */
[----:B-----5:R-:W2:Y:S02]  /*4eb0*/  @!P1 LDC R0, c[0x0][0xb20] ;  /* 0x0002c800ff009b82 */ /* 0x020ea40000000800 */
[----:B--2---:R-:W-:Y:S04]  /*4ec0*/  @!P1 SHF.R.U32.HI R0, RZ, R0, R13 ;  /* 0x00000000ff009219 */ /* 0x004fe8000001160d */
[----:B------:R-:W-:Y:S05]  /*4ed0*/  @!P1 SEL R9, R10, R0, !P0 ;  /* 0x000000000a099207 */ /* 0x000fea0004000000 */
[----:B------:R-:W-:Y:S02]  /*4ee0*/  @!P1 IMAD.IADD R0, R9, 0x1, -R8 ;  /* 0x0000000109009824 */ /* 0x000fe400078e0a08 */
[----:B------:R-:W-:Y:S02]  /*4ef0*/  @!P1 IMAD.IADD R8, R8, 0x1, -R9 ;  /* 0x0000000108089824 */ /* 0x000fe400078e0a09 */
[----:B------:R-:W-:Y:S02]  /*4f00*/  @!P1 IMAD R11, R0, R2, R11 ;  /* 0x00000002000b9224 */ /* 0x000fe400078e020b */
[----:B------:R-:W-:Y:S01]  /*4f10*/  @!P1 IMAD R10, R8, R12, R10 ;  /* 0x0000000c080a9224 */ /* 0x000fe200078e020a */
[----:B-1----:R-:W-:Y:S06]  /*4f20*/  @!P5 BRA `(.L_x_94) ;  /* 0x000000500034d947 */ /* 0x002fec0003800000 */
.L_x_185:
[----:B------:R-:W-:Y:S01]  /*4f30*/  @!P4 IADD3 R2, P0, PT, R30, 0x580, RZ ;  /* 0x000005801e02c810 */ /* 0x000fe20007f1e0ff */
[----:B------:R-:W-:Y:S01]  /*4f40*/  VOTEU.ALL UP1, P4 ;  /* 0x0000000000ff7886 */ /* 0x000fe20002020000 */
[----:B------:R-:W-:Y:S01]  /*4f50*/  VOTEU.ALL UP2, P4 ;  /* 0x0000000000ff7886 */ /* 0x000fe20002040000 */
[----:B------:R-:W-:Y:S01]  /*4f60*/  UMOV UR14, 0x0 ;  /* 0x00000000000e7882 */ /* 0x000fe20000000000 */
[----:B------:R-:W-:Y:S01]  /*4f70*/  @!P4 R2UR UR9, R2 ;  /* 0x000000000209c2ca */ /* 0x000fe200000e0000 */
[----:B-1----:R-:W-:Y:S01]  /*4f80*/  @!P4 IMAD.X R0, RZ, RZ, R31, P0 ;  /* 0x000000ffff00c224 */ /* 0x002fe200000e061f */
[----:B------:R-:W-:Y:S01]  /*4f90*/  @!UP1 UIADD3 UR17, UPT, UPT, UR7, 0x48, URZ ;  /* 0x0000004807119890 */ /* 0x000fe2000fffe0ff */
[----:B------:R-:W-:Y:S01]  /*4fa0*/  ISETP.NE.AND P0, PT, R28, 0x2, PT ;  /* 0x000000021c00780c */ /* 0x000fe20003f05270 */
[----:B------:R-:W-:Y:S01]  /*4fb0*/  @!UP1 UIADD3 UR18, UPT, UPT, UR42, 0x60, URZ ;  /* 0x000000602a129890 */ /* 0x000fe2000fffe0ff */
[----:B------:R-:W-:Y:S01]  /*4fc0*/  LOP3.LUT R29, R29, 0x1, RZ, 0x3c, !PT ;  /* 0x000000011d1d7812 */ /* 0x000fe200078e3cff */
[----:B------:R-:W-:Y:S01]  /*4fd0*/  @!UP1 UIADD3 UR16, UPT, UPT, UR7, 0x6200, URZ ;  /* 0x0000620007109890 */ /* 0x000fe2000fffe0ff */
[----:B------:R-:W-:Y:S01]  /*4fe0*/  @!P4 R2UR UR8, R0 ;  /* 0x000000000008c2ca */ /* 0x000fe200000e0000 */
[----:B------:R-:W-:Y:S01]  /*4ff0*/  UMOV UR15, 0x10000000 ;  /* 0x10000000000f7882 */ /* 0x000fe20000000000 */
[----:B------:R-:W-:Y:S01]  /*5000*/  UMOV UR19, UR43 ;  /* 0x0000002b00137c82 */ /* 0x000fe20008000000 */
[----:B------:R-:W-:Y:S01]  /*5010*/  UMOV UR20, UR36 ;  /* 0x0000002400147c82 */ /* 0x000fe20008000000 */
[----:B------:R-:W-:Y:S01]  /*5020*/  @!UP1 UIADD3 UR10, UPT, UPT, UR42, 0xe0, URZ ;  /* 0x000000e02a0a9890 */ /* 0x000fe2000fffe0ff */
[----:B------:R-:W-:Y:S01]  /*5030*/  SEL R0, RZ, 0x1, P0 ;  /* 0x00000001ff007807 */ /* 0x000fe20000000000 */
[----:B------:R-:W-:Y:S01]  /*5040*/  IMAD.U32 R8, RZ, RZ, UR9 ;  /* 0x00000009ff087e24 */ /* 0x000fe2000f8e00ff */
[----:B------:R-:W-:Y:S01]  /*5050*/  UMOV UR11, UR43 ;  /* 0x0000002b000b7c82 */ /* 0x000fe20008000000 */
[----:B------:R-:W-:Y:S01]  /*5060*/  UMOV UR12, UR36 ;  /* 0x00000024000c7c82 */ /* 0x000fe20008000000 */
[----:B------:R-:W-:Y:S01]  /*5070*/  UMOV UR9, UR17 ;  /* 0x0000001100097c82 */ /* 0x000fe20008000000 */
[----:B------:R-:W-:Y:S01]  /*5080*/  @P3 R2UR UR36, R26 ;  /* 0x000000001a2432ca */ /* 0x000fe200000e0000 */
[----:B------:R-:W-:Y:S01]  /*5090*/  IMAD.IADD R15, R10, 0x1, R90 ;  /* 0x000000010a0f7824 */ /* 0x000fe200078e025a */
[----:B------:R-:W-:Y:S01]  /*50a0*/  @!P4 R2UR UR22, R8 ;  /* 0x000000000816c2ca */ /* 0x000fe200000e0000 */
[----:B------:R-:W-:Y:S01]  /*50b0*/  IMAD.U32 R9, RZ, RZ, UR8 ;  /* 0x00000008ff097e24 */ /* 0x000fe2000f8e00ff */
[----:B------:R-:W-:Y:S01]  /*50c0*/  @!UP1 UIADD3 UR8, UPT, UPT, UR7, 0x7200, URZ ;  /* 0x0000720007089890 */ /* 0x000fe2000fffe0ff */
[----:B------:R-:W-:Y:S01]  /*50d0*/  LOP3.LUT R27, R27, R0, RZ, 0x3c, !PT ;  /* 0x000000001b1b7212 */ /* 0x000fe200078e3cff */
[----:B------:R-:W-:Y:S01]  /*50e0*/  VOTEU.ALL UP1, P4 ;  /* 0x0000000000ff7886 */ /* 0x000fe20002020000 */
[----:B------:R-:W-:Y:S01]  /*50f0*/  IMAD.IADD R14, R11, 0x1, R91 ;  /* 0x000000010b0e7824 */ /* 0x000fe200078e025b */
[----:B------:R-:W-:Y:S02]  /*5100*/  @!P4 R2UR UR23, R9 ;  /* 0x000000000917c2ca */ /* 0x000fe400000e0000 */
[----:B------:R-:W-:Y:S11]  /*5110*/  SEL R28, R28, RZ, P0 ;  /* 0x000000ff1c1c7207 */ /* 0x000ff60000000000 */
[----:B------:R2:W-:Y:S01]  /*5120*/  @!UP2 UTMALDG.3D [UR16], [UR22], desc[UR14] ;  /* 0x00000e101600a5b4 */ /* 0x0005e20008011000 */
[----:B------:R2:W-:Y:S01]  /*5130*/  @!UP1 UTMALDG.3D [UR8], [UR22], desc[UR14] ;  /* 0x00000e08160095b4 */ /* 0x0005e20008011000 */
[----:B------:R2:W-:Y:S01]  /*5140*/  @!P4 SYNCS.ARRIVE.TRANS64.RED.A0TR RZ, [UR7+0x48], R25 ;  /* 0x00004819ffffc9a7 */ /* 0x0005e20008300407 */
[----:B------:R-:W-:Y:S01]  /*5150*/  UPLOP3.LUT UP1, UPT, UPT, UPT, UPT, 0x80, 0x8 ;  /* 0x000000000008789c */ /* 0x000fe20003f2f070 */
[----:B------:R-:W-:Y:S01]  /*5160*/  SYNCS.ARRIVE.TRANS64.RED.A1T0 RZ, [UR13], RZ ;  /* 0x000000ffffff79a7 */ /* 0x000fe2000810040d */
[----:B------:R-:W-:Y:S09]  /*5170*/  @P3 BRA `(.L_x_95) ;  /* 0xfffffff000343947 */ /* 0x000ff2000383ffff */
[----:B------:R-:W-:-:S04]  /*5180*/  SHF.L.U32 R2, R29, 0x1f, RZ ;  /* 0x0000001f1d027819 */ /* 0x000fc800000006ff */
[----:B------:R-:W1:Y:S02]  /*5190*/  SYNCS.PHASECHK.TRANS64.TRYWAIT P0, [UR7+0x50], R2 ;  /* 0x00005002ff0075a7 */ /* 0x000e640008001107 */
[----:B-1----:R-:W-:Y:S05]  /*51a0*/  @!P0 BRA `(.L_x_96) ;  /* 0x0000004c00ac8947 */ /* 0x002fea0003800000 */
.L_x_187:
[----:B------:R-:W4:Y:S02]  /*51b0*/  SYNCS.PHASECHK.TRANS64.TRYWAIT P0, [UR7+0x58], R2 ;  /* 0x00005802ff0075a7 */ /* 0x000f240008001107 */
[----:B----4-:R-:W-:Y:S05]  /*51c0*/  @!P0 BRA `(.L_x_97) ;  /* 0x0000004c00bc8947 */ /* 0x010fea0003800000 */
.L_x_189:
[----:B------:R-:W4:Y:S02]  /*51d0*/  SYNCS.PHASECHK.TRANS64.TRYWAIT P0, [UR7+0x60], R2 ;  /* 0x00006002ff0075a7 */ /* 0x000f240008001107 */
[----:B----4-:R-:W-:Y:S05]  /*51e0*/  @!P0 BRA `(.L_x_98) ;  /* 0x0000004c00cc8947 */ /* 0x010fea0003800000 */
.L_x_191:
[----:B-1----:R-:W-:-:S07]  /*51f0*/  MOV R0, UR7 ;  /* 0x0000000700007c02 */ /* 0x002fce0008000f00 */
.L_x_99:
[----:B-1----:R-:W-:-:S04]  /*5200*/  SHF.L.U32 R2, R29, 0x1f, RZ ;  /* 0x0000001f1d027819 */ /* 0x002fc800000006ff */
[----:B------:R1:W4:Y:S03]  /*5210*/  SYNCS.PHASECHK.TRANS64.TRYWAIT P0, [R0+URZ+0x68], R2 ;  /* 0x00006802000075a7 */ /* 0x00032600080011ff */
[----:B----4-:R-:W-:Y:S05]  /*5220*/  @!P0 NANOSLEEP.SYNCS 0x989680 ;  /* 0x009896800000895d */ /* 0x010fea0003900000 */
[----:B------:R-:W4:Y:S02]  /*5230*/  @!P0 SYNCS.PHASECHK.TRANS64 P0, [R0+URZ+0x68], R2 ;  /* 0x00006802000085a7 */ /* 0x000f2400080010ff */
[----:B--2-4-:R-:W-:Y:S05]  /*5240*/  @P0 EXIT ;  /* 0x000000000000094d */ /* 0x014fea0003800000 */
[----:B------:R-:W-:Y:S05]  /*5250*/  BRA `(.L_x_99) ;  /* 0xfffffffc00e87947 */ /* 0x000fea000383ffff */
.L_x_84:
[----:B------:R-:W-:-:S06]  /*5260*/  UISETP.GE.AND UP1, UPT, UR10, 0x4, UPT ;  /* 0x000000040a00788c */ /* 0x000fcc000bf26270 */
[----:B------:R-:W-:-:S13]  /*5270*/  PLOP3.LUT P0, PT, PT, PT, UP1, 0x80, 0x8 ;  /* 0x000000000008781c */ /* 0x000fda0003f0f018 */
[----:B------:R-:W-:Y:S05]  /*5280*/  @!P0 EXIT ;  /* 0x000000000000894d */ /* 0x000fea0003800000 */
[----:B------:R-:W-:Y:S01]  /*5290*/  BAR.SYNC.DEFER_BLOCKING 0x6, 0xa0 ;  /* 0x0182800000007b1d */ /* 0x000fe20000010000 */
[C---:B------:R-:W-:Y:S01]  /*52a0*/  IMAD.SHL.U32 R4, R105.reuse, 0x20, RZ ;  /* 0x0000002069047824 */ /* 0x040fe200078e00ff */
[C---:B------:R-:W-:Y:S01]  /*52b0*/  SHF.L.U32 R3, R96.reuse, 0x15, RZ ;  /* 0x0000001560037819 */ /* 0x040fe200000006ff */
[----:B------:R-:W-:Y:S01]  /*52c0*/  IMAD.SHL.U32 R5, R96, 0x400, RZ ;  /* 0x0000040060057824 */ /* 0x000fe200078e00ff */
[C---:B------:R-:W-:Y:S01]  /*52d0*/  LOP3.LUT R106, R105.reuse, 0x60, RZ, 0xc0, !PT ;  /* 0x00000060696a7812 */ /* 0x040fe200078ec0ff */
[C---:B------:R-:W-:Y:S01]  /*52e0*/  IMAD.SHL.U32 R2, R105.reuse, 0x4, RZ ;  /* 0x0000000469027824 */ /* 0x040fe200078e00ff */
[----:B------:R-:W-:Y:S02]  /*52f0*/  UMOV UR48, 0x400 ;  /* 0x0000040000307882 */ /* 0x000fe40000000000 */
[----:B------:R-:W1:Y:S01]  /*5300*/  LDC R95, c[0x0][0x370] ;  /* 0x0000dc00ff5f7b82 */ /* 0x000e620000000800 */
[----:B------:R-:W-:Y:S01]  /*5310*/  ULEA UR48, UR37, UR48, 0x18 ;  /* 0x0000003025307291 */ /* 0x000fe2000f8ec0ff */
[C---:B------:R-:W-:Y:S01]  /*5320*/  LOP3.LUT R104, R4.reuse, 0xb20, RZ, 0xc0, !PT ;  /* 0x00000b2004687812 */ /* 0x040fe200078ec0ff */
[----:B------:R-:W-:Y:S01]  /*5330*/  IMAD.U32 R46, R105, 0x10000, RZ ;  /* 0x00010000692e7824 */ /* 0x000fe200078e00ff */
[----:B------:R-:W-:Y:S01]  /*5340*/  LOP3.LUT R4, R4, 0xc0, RZ, 0xc0, !PT ;  /* 0x000000c004047812 */ /* 0x000fe200078ec0ff */
[----:B------:R-:W-:Y:S01]  /*5350*/  UIADD3 UR4, UPT, UPT, UR48, 0x200, URZ ;  /* 0x0000020030047890 */ /* 0x000fe2000fffe0ff */
[----:B------:R-:W-:Y:S01]  /*5360*/  LOP3.LUT R104, R104, 0x400, R5, 0xf8, !PT ;  /* 0x0000040068687812 */ /* 0x000fe200078ef805 */
[----:B------:R-:W-:Y:S01]  /*5370*/  HFMA2 R45, -RZ, RZ, 0, 0 ;  /* 0x00000000ff2d7431 */ /* 0x000fe200000001ff */
[----:B------:R-:W2:Y:S01]  /*5380*/  LDC R42, c[0x0][0xb0c] ;  /* 0x0002c300ff2a7b82 */ /* 0x000ea20000000800 */
[----:B------:R-:W-:Y:S01]  /*5390*/  LOP3.LUT R2, R4, 0x18, R2, 0xf8, !PT ;  /* 0x0000001804027812 */ /* 0x000fe200078ef802 */
[----:B------:R-:W-:Y:S01]  /*53a0*/  IMAD.MOV.U32 R101, RZ, RZ, 0x1 ;  /* 0x00000001ff657424 */ /* 0x000fe200078e00ff */
[----:B------:R-:W-:Y:S01]  /*53b0*/  LOP3.LUT R3, R3, 0x200000, RZ, 0xc0, !PT ;  /* 0x0020000003037812 */ /* 0x000fe200078ec0ff */
[----:B------:R-:W-:Y:S01]  /*53c0*/  IMAD.MOV.U32 R100, RZ, RZ, RZ ;  /* 0x000000ffff647224 */ /* 0x000fe200078e00ff */
[----:B------:R-:W-:Y:S01]  /*53d0*/  LOP3.LUT R104, R104, R2, RZ, 0xfc, !PT ;  /* 0x0000000268687212 */ /* 0x000fe200078efcff */
[----:B------:R-:W-:Y:S01]  /*53e0*/  IMAD.MOV.U32 R109, RZ, RZ, RZ ;  /* 0x000000ffff6d7224 */ /* 0x000fe200078e00ff */
[----:B------:R-:W-:Y:S01]  /*53f0*/  MOV R97, UR4 ;  /* 0x0000000400617c02 */ /* 0x000fe20008000f00 */
[----:B------:R-:W3:Y:S01]  /*5400*/  LDC R93, c[0x0][0xb20] ;  /* 0x0002c800ff5d7b82 */ /* 0x000ee20000000800 */
[----:B------:R-:W4:Y:S01]  /*5410*/  LDS R0, [UR48+0x130] ;  /* 0x00013030ff007984 */ /* 0x000f220008000800 */
[----:B------:R-:W-:Y:S01]  /*5420*/  LOP3.LUT R103, R105, 0x2, RZ, 0xc0, !PT ;  /* 0x0000000269677812 */ /* 0x000fe200078ec0ff */
[----:B------:R-:W1:Y:S01]  /*5430*/  LDCU.64 UR52, c[0x0][0x348] ;  /* 0x00006900ff3477ac */ /* 0x000e620008000a00 */
[----:B------:R-:W-:Y:S01]  /*5440*/  LOP3.LUT R46, R3, 0x400000, R46, 0xf8, !PT ;  /* 0x00400000032e7812 */ /* 0x000fe200078ef82e */
[----:B------:R-:W-:Y:S01]  /*5450*/  IMAD R104, R104, 0x2, R97 ;  /* 0x0000000268687824 */ /* 0x000fe200078e0261 */
[----:B------:R-:W-:Y:S01]  /*5460*/  LOP3.LUT R105, R105, 0x4, RZ, 0xc0, !PT ;  /* 0x0000000469697812 */ /* 0x000fe200078ec0ff */
[----:B------:R-:W1:Y:S01]  /*5470*/  LDCU.64 UR38, c[0x0][0x888] ;  /* 0x00011100ff2677ac */ /* 0x000e620008000a00 */
[----:B------:R-:W1:Y:S01]  /*5480*/  LDC R41, c[0x0][0xb30] ;  /* 0x0002cc00ff297b82 */ /* 0x000e620000000800 */
[----:B------:R-:W-:Y:S01]  /*5490*/  MOV R99, RZ ;  /* 0x000000ff00637202 */ /* 0x000fe20000000f00 */
[--C-:B------:R-:W-:Y:S01]  /*54a0*/  IMAD R103, R103, -0x10, R104.reuse ;  /* 0xfffffff067677824 */ /* 0x100fe200078e0268 */
[----:B------:R-:W1:Y:S01]  /*54b0*/  LDCU.64 UR44, c[0x0][0x890] ;  /* 0x00011200ff2c77ac */ /* 0x000e620008000a00 */
[----:B------:R-:W-:Y:S01]  /*54c0*/  IMAD R102, R105, -0x10, R104 ;  /* 0xfffffff069667824 */ /* 0x000fe200078e0268 */
[----:B------:R-:W-:-:S03]  /*54d0*/  UMOV UR49, URZ ;  /* 0x000000ff00317c82 */ /* 0x000fc60008000000 */
[----:B------:R-:W1:Y:S01]  /*54e0*/  LDC.64 R88, c[0x0][0xb10] ;  /* 0x0002c400ff587b82 */ /* 0x000e620000000a00 */
[----:B------:R-:W-:-:S07]  /*54f0*/  UMOV UR51, URZ ;  /* 0x000000ff00337c82 */ /* 0x000fce0008000000 */
[----:B------:R-:W1:Y:S08]  /*5500*/  LDC.64 R38, c[0x0][0xb18] ;  /* 0x0002c600ff267b82 */ /* 0x000e700000000a00 */
[----:B------:R-:W1:Y:S08]  /*5510*/  LDC.64 R36, c[0x0][0xb28] ;  /* 0x0002ca00ff247b82 */ /* 0x000e700000000a00 */
[----:B------:R-:W1:Y:S01]  /*5520*/  LDC.64 R86, c[0x0][0x8b0] ;  /* 0x00022c00ff567b82 */ /* 0x000e620000000a00 */
[----:B----4-:R-:W-:-:S07]  /*5530*/  IMAD.IADD R46, R0, 0x1, R46 ;  /* 0x00000001002e7824 */ /* 0x010fce00078e022e */
[----:B------:R-:W4:Y:S08]  /*5540*/  LDC.64 R84, c[0x0][0x8a8] ;  /* 0x00022a00ff547b82 */ /* 0x000f300000000a00 */
[----:B--23--:R-:W1:Y:S02]  /*5550*/  LDC R94, c[0x0][0x374] ;  /* 0x0000dd00ff5e7b82 */ /* 0x00ce640000000800 */
.L_x_143:
[----:B------:R-:W-:Y:S02]  /*5560*/  LEA R0, R109, UR48, 0x3 ;  /* 0x000000306d007c11 */ /* 0x000fe4000f8e18ff */
[----:B------:R-:W-:Y:S02]  /*5570*/  SHF.L.U32 R2, R99, 0x1f, RZ ;  /* 0x0000001f63027819 */ /* 0x000fe400000006ff */
[----:B-1----:R-:W-:Y:S02]  /*5580*/  LEA R16, R109, UR48, 0x4 ;  /* 0x000000306d107c11 */ /* 0x002fe4000f8e20ff */
[----:B------:R-:W2:Y:S02]  /*5590*/  SYNCS.PHASECHK.TRANS64.TRYWAIT P0, [R0+URZ+0x80], R2 ;  /* 0x00008002000075a7 */ /* 0x000ea400080011ff */
[----:B--23--:R-:W-:Y:S05]  /*55a0*/  @!P0 BRA `(.L_x_100) ;  /* 0x0000004800f48947 */ /* 0x00cfea0003800000 */
.L_x_192:
[----:B------:R-:W3:Y:S01]  /*55b0*/  LDC.64 R10, c[0x0][0xb10] ;  /* 0x0002c400ff0a7b82 */ /* 0x000ee20000000a00 */
[----:B------:R-:W4:Y:S01]  /*55c0*/  LDS.128 R16, [R16+0x110] ;  /* 0x0001100010107984 */ /* 0x000f220000000c00 */
[----:B-1----:R-:W-:Y:S01]  /*55d0*/  ISETP.NE.AND P1, PT, R41, 0x1, PT ;  /* 0x000000012900780c */ /* 0x002fe20003f25270 */
[----:B--2---:R-:W-:Y:S01]  /*55e0*/  VIADD R0, R0, 0x90 ;  /* 0x0000009000007836 */ /* 0x004fe20000000000 */
[----:B------:R-:W-:Y:S04]  /*55f0*/  ISETP.GE.AND P0, PT, R40, 0x1, PT ;  /* 0x000000012800780c */ /* 0x000fe80003f06270 */
[----:B------:R-:W1:Y:S01]  /*5600*/  LDC.64 R8, c[0x0][0xb18] ;  /* 0x0002c600ff087b82 */ /* 0x000e620000000a00 */
[----:B------:R-:W-:Y:S01]  /*5610*/  PRMT R0, RZ, 0x654, R0 ;  /* 0x00000654ff007816 */ /* 0x000fe20000000000 */
[----:B------:R-:W-:Y:S01]  /*5620*/  @!PT LDS RZ, [RZ] ;  /* 0x00000000fffff984 */ /* 0x000fe20000000800 */
[----:B------:R-:W-:Y:S01]  /*5630*/  @!PT LDS RZ, [RZ] ;  /* 0x00000000fffff984 */ /* 0x000fe20000000800 */
[----:B------:R-:W-:Y:S01]  /*5640*/  @!PT LDS RZ, [RZ] ;  /* 0x00000000fffff984 */ /* 0x000fe20000000800 */
[----:B------:R-:W-:Y:S01]  /*5650*/  @!PT LDS RZ, [RZ] ;  /* 0x00000000fffff984 */ /* 0x000fe20000000800 */
[----:B------:R2:W-:Y:S06]  /*5660*/  MEMBAR.ALL.CTA ;  /* 0x0000000000007992 */ /* 0x0005ec0000008000 */
[----:B--2---:R-:W2:Y:S01]  /*5670*/  FENCE.VIEW.ASYNC.S ;  /* 0x00000000000073c6 */ /* 0x004ea20000000000 */
[----:B------:R-:W1:Y:S08]  /*5680*/  @!P1 LDC R12, c[0x0][0xb20] ;  /* 0x0002c800ff0c9b82 */ /* 0x000e700000000800 */
[----:B------:R-:W1:Y:S01]  /*5690*/  @!P1 LDC R7, c[0x0][0xb0c] ;  /* 0x0002c300ff079b82 */ /* 0x000e620000000800 */
[----:B--2---:R2:W-:Y:S01]  /*56a0*/  SYNCS.ARRIVE.TRANS64.RED.A1T0 RZ, [R0+URZ], RZ ;  /* 0x000000ff00ff79a7 */ /* 0x0045e200081004ff */
[----:B----4-:R-:W-:Y:S04]  /*56b0*/  LOP3.LUT P4, RZ, R18, 0x1, RZ, 0xc0, !PT ;  /* 0x0000000112ff7812 */ /* 0x010fe8000788c0ff */
[----:B------:R-:W-:Y:S09]  /*56c0*/  P2R R107, PR, RZ, 0x10 ;  /* 0x00000010ff6b7803 */ /* 0x000ff20000000000 */
[----:B------:R-:W-:Y:S02]  /*56d0*/  @P4 MOV R44, R16 ;  /* 0x00000010002c4202 */ /* 0x000fe40000000f00 */
[----:B------:R-:W-:Y:S01]  /*56e0*/  @P4 LOP3.LUT R43, R17, 0xffff, RZ, 0xc0, !PT ;  /* 0x0000ffff112b4812 */ /* 0x000fe200078ec0ff */
[----:B--23--:R-:W-:Y:S06]  /*56f0*/  @!P0 BRA `(.L_x_101) ;  /* 0x0000000000a48947 */ /* 0x00cfec0003800000 */
[----:B------:R-:W-:Y:S01]  /*5700*/  IMAD.HI.U32 R0, R94, R39, RZ ;  /* 0x000000275e007227 */ /* 0x000fe200078e00ff */
[----:B------:R-:W-:Y:S02]  /*5710*/  ISETP.NE.AND P0, PT, R38, 0x1, PT ;  /* 0x000000012600780c */ /* 0x000fe40003f05270 */
[----:B------:R-:W-:Y:S01]  /*5720*/  ISETP.NE.AND P2, PT, R40, 0x1, PT ;  /* 0x000000012800780c */ /* 0x000fe20003f45270 */
[----:B------:R-:W-:Y:S01]  /*5730*/  IMAD.HI.U32 R4, R95, R88, RZ ;  /* 0x000000585f047227 */ /* 0x000fe200078e00ff */
[----:B------:R-:W-:Y:S02]  /*5740*/  SHF.R.U32.HI R0, RZ, R93, R0 ;  /* 0x0000005dff007219 */ /* 0x000fe40000011600 */
[----:B------:R-:W-:Y:S01]  /*5750*/  ISETP.NE.AND P3, PT, R42, 0x1, PT ;  /* 0x000000012a00780c */ /* 0x000fe20003f65270 */
[----:B------:R-:W-:Y:S01]  /*5760*/  IMAD.HI.U32 R6, R43, R39, RZ ;  /* 0x000000272b067227 */ /* 0x000fe200078e00ff */
[-C--:B------:R-:W-:Y:S02]  /*5770*/  SHF.R.U32.HI R4, RZ, R89.reuse, R4 ;  /* 0x00000059ff047219 */ /* 0x080fe40000011604 */
[----:B------:R-:W-:Y:S01]  /*5780*/  SEL R0, R94, R0, !P0 ;  /* 0x000000005e007207 */ /* 0x000fe20004000000 */
[----:B------:R-:W-:Y:S01]  /*5790*/  IMAD.HI.U32 R5, R44, R88, RZ ;  /* 0x000000582c057227 */ /* 0x000fe200078e00ff */
[----:B------:R-:W-:Y:S03]  /*57a0*/  SEL R4, R95, R4, !P3 ;  /* 0x000000045f047207 */ /* 0x000fe60005800000 */
[-C--:B------:R-:W-:Y:S01]  /*57b0*/  IMAD.HI.U32 R3, R0, R36.reuse, RZ ;  /* 0x0000002400037227 */ /* 0x080fe200078e00ff */
[----:B------:R-:W-:Y:S03]  /*57c0*/  SHF.R.U32.HI R5, RZ, R89, R5 ;  /* 0x00000059ff057219 */ /* 0x000fe60000011605 */
[----:B------:R-:W-:Y:S01]  /*57d0*/  IMAD.HI.U32 R2, R4, R36, RZ ;  /* 0x0000002404027227 */ /* 0x000fe200078e00ff */
[----:B------:R-:W-:Y:S02]  /*57e0*/  @P2 SHF.R.U32.HI R0, RZ, R37, R3 ;  /* 0x00000025ff002219 */ /* 0x000fe40000011603 */
[----:B------:R-:W-:Y:S02]  /*57f0*/  SHF.R.U32.HI R3, RZ, R93, R6 ;  /* 0x0000005dff037219 */ /* 0x000fe40000011606 */
[----:B------:R-:W-:Y:S01]  /*5800*/  @P2 SHF.R.U32.HI R4, RZ, R37, R2 ;  /* 0x00000025ff042219 */ /* 0x000fe20000011602 */
[----:B------:R-:W-:Y:S01]  /*5810*/  IMAD R0, R40, R0, RZ ;  /* 0x0000000028007224 */ /* 0x000fe200078e02ff */
[----:B------:R-:W-:Y:S02]  /*5820*/  SEL R3, R43, R3, !P0 ;  /* 0x000000032b037207 */ /* 0x000fe40004000000 */
[----:B------:R-:W-:Y:S01]  /*5830*/  SEL R2, R44, R5, !P3 ;  /* 0x000000052c027207 */ /* 0x000fe20005800000 */
[----:B------:R-:W-:Y:S01]  /*5840*/  IMAD R5, R40, R4, RZ ;  /* 0x0000000428057224 */ /* 0x000fe200078e02ff */
[C---:B------:R-:W-:Y:S01]  /*5850*/  ISETP.GE.AND P0, PT, R3.reuse, R0, PT ;  /* 0x000000000300720c */ /* 0x040fe20003f06270 */
[C---:B------:R-:W-:Y:S03]  /*5860*/  IMAD.HI.U32 R0, R3.reuse, R36, RZ ;  /* 0x0000002403007227 */ /* 0x040fe600078e00ff */
[C---:B------:R-:W-:Y:S02]  /*5870*/  ISETP.GE.OR P0, PT, R2.reuse, R5, P0 ;  /* 0x000000050200720c */ /* 0x040fe40000706670 */
[----:B------:R-:W-:Y:S04]  /*5880*/  SHF.R.U32.HI R0, RZ, R37, R0 ;  /* 0x00000025ff007219 */ /* 0x000fe80000011600 */
[C---:B------:R-:W-:Y:S05]  /*5890*/  SEL R6, R3.reuse, R0, !P2 ;  /* 0x0000000003067207 */ /* 0x040fea0005000000 */
        /* <DEDUP_REMOVED lines=14> */
[----:B------:R-:W-:Y:S07]  /*5980*/  IMAD R43, R3, R38, R43 ;  /* 0x00000026032b7224 */ /* 0x000fee00078e022b */
.L_x_101:
[----:B-1----:R-:W-:Y:S01]  /*5990*/  @!P1 ISETP.NE.AND P0, PT, R8, 0x1, PT ;  /* 0x000000010800980c */ /* 0x002fe20003f05270 */
[----:B------:R-:W-:Y:S01]  /*59a0*/  @!P1 IMAD.HI.U32 R2, R43, R9, RZ ;  /* 0x000000092b029227 */ /* 0x000fe200078e00ff */
[----:B------:R-:W-:Y:S01]  /*59b0*/  R2UR UR42, R14 ;  /* 0x000000000e2a72ca */ /* 0x000fe200000e0000 */
[----:B------:R-:W-:Y:S01]  /*59c0*/  BSSY.RECONVERGENT B6, `(.L_x_102) ;  /* 0x0000031000067945 */ /* 0x000fe20003800200 */
[----:B------:R-:W-:Y:S01]  /*59d0*/  R2UR UR41, R15 ;  /* 0x000000000f2972ca */ /* 0x000fe200000e0000 */
[C---:B------:R-:W-:Y:S01]  /*59e0*/  @!P1 IMAD.HI.U32 R0, R44.reuse, R10, RZ ;  /* 0x0000000a2c009227 */ /* 0x040fe200078e00ff */
[----:B------:R-:W-:Y:S02]  /*59f0*/  @!P1 SHF.R.U32.HI R2, RZ, R12, R2 ;  /* 0x0000000cff029219 */ /* 0x000fe40000011602 */
[----:B------:R-:W-:Y:S01]  /*5a00*/  @!P1 ISETP.NE.AND P2, PT, R7, 0x1, PT ;  /* 0x000000010700980c */ /* 0x000fe20003f45270 */
[----:B------:R-:W-:Y:S01]  /*5a10*/  VIADD R109, R109, 0x1 ;  /* 0x000000016d6d7836 */ /* 0x000fe20000000000 */
[----:B------:R-:W-:Y:S02]  /*5a20*/  @!P1 SEL R2, R43, R2, !P0 ;  /* 0x000000022b029207 */ /* 0x000fe40004000000 */
[----:B------:R-:W-:Y:S02]  /*5a30*/  @!P1 SHF.R.U32.HI R0, RZ, R11, R0 ;  /* 0x0000000bff009219 */ /* 0x000fe40000011600 */
[----:B------:R-:W-:Y:S01]  /*5a40*/  LOP3.LUT P0, RZ, R97, 0x1b0, RZ, 0xc0, !PT ;  /* 0x000001b061ff7812 */ /* 0x000fe2000780c0ff */
[----:B------:R-:W-:Y:S01]  /*5a50*/  USHF.L.U32 UR42, UR42, 0x6, URZ ;  /* 0x000000062a2a7899 */ /* 0x000fe200080006ff */
[----:B------:R-:W-:Y:S01]  /*5a60*/  @!P1 SEL R3, R44, R0, !P2 ;  /* 0x000000002c039207 */ /* 0x000fe20005000000 */
[----:B------:R-:W-:Y:S01]  /*5a70*/  USHF.L.U32 UR41, UR41, 0x8, URZ ;  /* 0x0000000829297899 */ /* 0x000fe200080006ff */
[----:B------:R-:W-:Y:S03]  /*5a80*/  @P4 SHF.R.U32.HI R98, RZ, 0x10, R17 ;  /* 0x00000010ff624819 */ /* 0x000fe60000011611 */
[----:B------:R-:W-:Y:S02]  /*5a90*/  @!P1 IMAD.IADD R0, R2, 0x1, -R3 ;  /* 0x0000000102009824 */ /* 0x000fe400078e0a03 */
[----:B------:R-:W-:Y:S02]  /*5aa0*/  @!P1 IMAD.IADD R2, R3, 0x1, -R2 ;  /* 0x0000000103029824 */ /* 0x000fe400078e0a02 */
[----:B------:R-:W-:Y:S02]  /*5ab0*/  @!P1 IMAD R44, R0, R7, R44 ;  /* 0x00000007002c9224 */ /* 0x000fe400078e022c */
[----:B------:R-:W-:Y:S01]  /*5ac0*/  @!P1 IMAD R43, R2, R8, R43 ;  /* 0x00000008022b9224 */ /* 0x000fe200078e022b */
[----:B------:R-:W-:Y:S06]  /*5ad0*/  @!P0 BRA `(.L_x_103) ;  /* 0x00000000007c8947 */ /* 0x000fec0003800000 */
[----:B------:R-:W1:Y:S01]  /*5ae0*/  LDCU.64 UR8, c[0x4][0x80] ;  /* 0x01001000ff0877ac */ /* 0x000e620008000a00 */
[----:B------:R-:W-:Y:S01]  /*5af0*/  MOV R2, 0x0 ;  /* 0x0000000000027802 */ /* 0x000fe20000000f00 */
[----:B------:R-:W-:Y:S02]  /*5b00*/  HFMA2 R12, -RZ, RZ, 0, 5.9604644775390625e-08 ;  /* 0x00000001ff0c7431 */ /* 0x000fe400000001ff */
[----:B------:R-:W-:Y:S01]  /*5b10*/  IMAD.MOV.U32 R8, RZ, RZ, 0x70 ;  /* 0x00000070ff087424 */ /* 0x000fe200078e00ff */
[----:B------:R2:W3:Y:S01]  /*5b20*/  LDC.64 R14, c[0x4][R2] ;  /* 0x01000000020e7b82 */ /* 0x0004e20000000a00 */
[----:B------:R-:W4:Y:S01]  /*5b30*/  LDCU.64 UR6, c[0x4][0x88] ;  /* 0x01001100ff0677ac */ /* 0x000f220008000a00 */
[----:B------:R-:W-:Y:S01]  /*5b40*/  IMAD.MOV.U32 R13, RZ, RZ, RZ ;  /* 0x000000ffff0d7224 */ /* 0x000fe200078e00ff */
[----:B------:R-:W2:Y:S01]  /*5b50*/  LDCU.64 UR4, c[0x4][0x8] ;  /* 0x01000100ff0477ac */ /* 0x000ea20008000a00 */
[----:B-1----:R-:W-:Y:S01]  /*5b60*/  MOV R5, UR9 ;  /* 0x0000000900057c02 */ /* 0x002fe20008000f00 */
[----:B------:R-:W-:Y:S01]  /*5b70*/  IMAD.U32 R4, RZ, RZ, UR8 ;  /* 0x00000008ff047e24 */ /* 0x000fe2000f8e00ff */
[----:B----4-:R-:W-:Y:S01]  /*5b80*/  MOV R7, UR7 ;  /* 0x0000000700077c02 */ /* 0x010fe20008000f00 */
[----:B------:R-:W-:Y:S01]  /*5b90*/  IMAD.U32 R6, RZ, RZ, UR6 ;  /* 0x00000006ff067e24 */ /* 0x000fe2000f8e00ff */
[----:B--2---:R-:W-:Y:S01]  /*5ba0*/  MOV R11, UR5 ;  /* 0x00000005000b7c02 */ /* 0x004fe20008000f00 */
[----:B------:R-:W-:Y:S02]  /*5bb0*/  IMAD.U32 R10, RZ, RZ, UR4 ;  /* 0x00000004ff0a7e24 */ /* 0x000fe4000f8e00ff */
[----:B------:R-:W-:Y:S07]  /*5bc0*/  LEPC R20, `(.L_x_104) ;  /* 0x000000001014794e */ /* 0x000fee0000000000 */
[----:B---3-5:R-:W-:Y:S05]  /*5bd0*/  CALL.ABS.NOINC R14 ;  /* 0x000000000e007343 */ /* 0x028fea0003c00000 */
.L_x_104:
[----:B------:R-:W1:Y:S01]  /*5be0*/  LDCU.64 UR8, c[0x4][0x80] ;  /* 0x01001000ff0877ac */ /* 0x000e620008000a00 */
[----:B------:R-:W2:Y:S01]  /*5bf0*/  LDC.64 R2, c[0x4][R2] ;  /* 0x0100000002027b82 */ /* 0x000ea20000000a00 */
[----:B------:R-:W-:Y:S02]  /*5c00*/  HFMA2 R12, -RZ, RZ, 0, 5.9604644775390625e-08 ;  /* 0x00000001ff0c7431 */ /* 0x000fe400000001ff */
[----:B------:R-:W-:Y:S02]  /*5c10*/  IMAD.MOV.U32 R8, RZ, RZ, 0x70 ;  /* 0x00000070ff087424 */ /* 0x000fe400078e00ff */
[----:B------:R-:W-:Y:S01]  /*5c20*/  IMAD.MOV.U32 R13, RZ, RZ, RZ ;  /* 0x000000ffff0d7224 */ /* 0x000fe200078e00ff */
[----:B------:R-:W3:Y:S01]  /*5c30*/  LDCU.64 UR6, c[0x4][0x88] ;  /* 0x01001100ff0677ac */ /* 0x000ee20008000a00 */
[----:B------:R-:W4:Y:S01]  /*5c40*/  LDCU.64 UR4, c[0x4][0x8] ;  /* 0x01000100ff0477ac */ /* 0x000f220008000a00 */
[----:B-1----:R-:W-:Y:S02]  /*5c50*/  MOV R4, UR8 ;  /* 0x0000000800047c02 */ /* 0x002fe40008000f00 */
[----:B------:R-:W-:Y:S02]  /*5c60*/  MOV R5, UR9 ;  /* 0x0000000900057c02 */ /* 0x000fe40008000f00 */
[----:B---3--:R-:W-:Y:S01]  /*5c70*/  MOV R7, UR7 ;  /* 0x0000000700077c02 */ /* 0x008fe20008000f00 */
[----:B------:R-:W-:Y:S01]  /*5c80*/  IMAD.U32 R6, RZ, RZ, UR6 ;  /* 0x00000006ff067e24 */ /* 0x000fe2000f8e00ff */
[----:B----4-:R-:W-:Y:S01]  /*5c90*/  MOV R11, UR5 ;  /* 0x00000005000b7c02 */ /* 0x010fe20008000f00 */
[----:B------:R-:W-:Y:S02]  /*5ca0*/  IMAD.U32 R10, RZ, RZ, UR4 ;  /* 0x00000004ff0a7e24 */ /* 0x000fe4000f8e00ff */
[----:B------:R-:W-:Y:S07]  /*5cb0*/  LEPC R20, `(.L_x_103) ;  /* 0x000000001014794e */ /* 0x000fee0000000000 */
[----:B--2---:R-:W-:Y:S05]  /*5cc0*/  CALL.ABS.NOINC R2 ;  /* 0x0000000002007343 */ /* 0x004fea0003c00000 */
.L_x_103:
[----:B------:R-:W-:Y:S05]  /*5cd0*/  BSYNC.RECONVERGENT B6 ;  /* 0x0000000000067941 */ /* 0x000fea0003800200 */
.L_x_102:
[----:B------:R-:W-:Y:S01]  /*5ce0*/  ISETP.NE.U32.AND P4, PT, R86, RZ, PT ;  /* 0x000000ff5600720c */ /* 0x000fe20003f85070 */
[----:B------:R-:W-:Y:S01]  /*5cf0*/  UISETP.NE.AND UP2, UPT, UR50, URZ, UPT ;  /* 0x000000ff3200728c */ /* 0x000fe2000bf45270 */
[----:B------:R-:W-:Y:S01]  /*5d00*/  ISETP.NE.U32.AND P2, PT, RZ, UR38, PT ;  /* 0x00000026ff007c0c */ /* 0x000fe2000bf45070 */
[----:B------:R-:W-:Y:S01]  /*5d10*/  UISETP.NE.U32.AND UP1, UPT, UR44, URZ, UPT ;  /* 0x000000ff2c00728c */ /* 0x000fe2000bf25070 */
[----:B------:R-:W-:Y:S01]  /*5d20*/  ISETP.NE.AND.EX P4, PT, R87, RZ, PT, P4 ;  /* 0x000000ff5700720c */ /* 0x000fe20003f85340 */
[----:B------:R-:W-:Y:S01]  /*5d30*/  UPLOP3.LUT UP0, UPT, UPT, UPT, UPT, 0x40, 0x4 ;  /* 0x000000000004789c */ /* 0x000fe20003f0e870 */
[----:B------:R-:W-:Y:S01]  /*5d40*/  ISETP.NE.AND.EX P2, PT, RZ, UR39, PT, P2 ;  /* 0x00000027ff007c0c */ /* 0x000fe2000bf45320 */
[----:B------:R-:W-:Y:S01]  /*5d50*/  UISETP.NE.AND.EX UP1, UPT, UR45, URZ, UPT, UP1 ;  /* 0x000000ff2d00728c */ /* 0x000fe2000bf25310 */
[----:B------:R-:W-:Y:S04]  /*5d60*/  PLOP3.LUT P1, PT, PT, PT, UP2, 0x80, 0x8 ;  /* 0x000000000008781c */ /* 0x000fe80003f2f028 */
[----:B------:R-:W-:Y:S06]  /*5d70*/  @UP2 UPLOP3.LUT UP0, UPT, UPT, UPT, UP1, 0x80, 0x8 ;  /* 0x000000000008289c */ /* 0x000fec0003f0f010 */
[----:B------:R-:W-:Y:S01]  /*5d80*/  PLOP3.LUT P0, PT, PT, PT, UP0, 0x80, 0x8 ;  /* 0x000000000008781c */ /* 0x000fe20003f0f008 */
[----:B------:R-:W-:Y:S01]  /*5d90*/  @!UPT UIADD3 URZ, UPT, UPT, URZ, URZ, URZ ;  /* 0x000000fffffff290 */ /* 0x000fe2000fffe0ff */
[----:B------:R-:W-:Y:S11]  /*5da0*/  BRA.U !UP1, `(.L_x_105) ;  /* 0x0000000109387547 */ /* 0x000ff6000b800000 */
[----:B------:R-:W-:Y:S01]  /*5db0*/  UISETP.NE.U32.AND UP0, UPT, UR38, URZ, UPT ;  /* 0x000000ff2600728c */ /* 0x000fe2000bf05070 */
[----:B------:R-:W-:Y:S02]  /*5dc0*/  HFMA2 R0, -RZ, RZ, 0, 5.9604644775390625e-08 ;  /* 0x00000001ff007431 */ /* 0x000fe400000001ff */
[----:B------:R-:W-:Y:S01]  /*5dd0*/  IMAD.MOV.U32 R92, RZ, RZ, 0x1 ;  /* 0x00000001ff5c7424 */ /* 0x000fe200078e00ff */
[----:B------:R-:W-:Y:S06]  /*5de0*/  UISETP.NE.AND.EX UP0, UPT, UR39, URZ, UPT, UP0 ;  /* 0x000000ff2700728c */ /* 0x000fec000bf05300 */
[----:B------:R-:W-:Y:S05]  /*5df0*/  PLOP3.LUT P3, PT, PT, PT, UP0, 0x80, 0x8 ;  /* 0x000000000008781c */ /* 0x000fea0003f6f008 */
[----:B------:R-:W1:Y:S01]  /*5e00*/  @UP0 LDCU.64 UR6, c[0x0][0x888] ;  /* 0x00011100ff0607ac */ /* 0x000e620008000a00 */
[----:B------:R-:W-:Y:S07]  /*5e10*/  @UP0 UIMAD UR4, UR36, UR44, URZ ;  /* 0x0000002c240402a4 */ /* 0x000fee000f8e02ff */
[----:B------:R-:W-:Y:S01]  /*5e20*/  @!P3 PRMT R92, R0, 0x7610, R92 ;  /* 0x00007610005cb816 */ /* 0x000fe2000000005c */
[----:B-1----:R-:W-:Y:S03]  /*5e30*/  @UP0 UIMAD.WIDE UR6, UR4, 0x4, UR6 ;  /* 0x00000004040608a5 */ /* 0x002fe6000f8e0206 */
[----:B------:R-:W1:Y:S03]  /*5e40*/  @!UP0 LDCU UR4, c[0x0][0x880] ;  /* 0x00011000ff0487ac */ /* 0x000e660008000800 */
[----:B------:R-:W-:Y:S01]  /*5e50*/  IMAD.U32 R2, RZ, RZ, UR6 ;  /* 0x00000006ff027e24 */ /* 0x000fe2000f8e00ff */
[----:B------:R-:W-:Y:S05]  /*5e60*/  MOV R3, UR7 ;  /* 0x0000000700037c02 */ /* 0x000fea0008000f00 */
[----:B-----5:R2:W5:Y:S02]  /*5e70*/  @P3 LDG.E R49, desc[UR46][R2.64] ;  /* 0x0000002e02313981 */ /* 0x020564000c1e1900 */
[----:B-12---:R-:W-:Y:S02]  /*5e80*/  @!P3 IMAD.U32 R49, RZ, RZ, UR4 ;  /* 0x00000004ff31be24 */ /* 0x006fe4000f8e00ff */
.L_x_105:
[----:B------:R-:W-:Y:S05]  /*5e90*/  @!P4 BRA `(.L_x_106) ;  /* 0x000000000020c947 */ /* 0x000fea0003800000 */
[----:B------:R-:W-:Y:S04]  /*5ea0*/  ISETP.NE.U32.AND P3, PT, R84, RZ, PT ;  /* 0x000000ff5400720c */ /* 0x000fe80003f65070 */
[----:B------:R-:W-:Y:S11]  /*5eb0*/  ISETP.NE.AND.EX P3, PT, R85, RZ, PT, P3 ;  /* 0x000000ff5500720c */ /* 0x000ff60003f65330 */
[----:B------:R-:W-:Y:S02]  /*5ec0*/  @!UPT UIADD3 URZ, UPT, UPT, URZ, URZ, URZ ;  /* 0x000000fffffff290 */ /* 0x000fe4000fffe0ff */
[----:B------:R-:W1:Y:S01]  /*5ed0*/  @P3 LDC.64 R2, c[0x0][0x8a8] ;  /* 0x00022a00ff023b82 */ /* 0x000e620000000a00 */
[----:B------:R-:W-:Y:S04]  /*5ee0*/  @P3 IMAD R0, R86, UR36, RZ ;  /* 0x0000002456003c24 */ /* 0x000fe8000f8e02ff */
[----:B-1----:R-:W-:Y:S05]  /*5ef0*/  @P3 IMAD.WIDE R2, R0, 0x4, R2 ;  /* 0x0000000400023825 */ /* 0x002fea00078e0202 */
[----:B-----5:R1:W5:Y:S02]  /*5f00*/  @P3 LDG.E R47, desc[UR46][R2.64] ;  /* 0x0000002e022f3981 */ /* 0x020364000c1e1900 */
[----:B-1----:R-:W2:Y:S02]  /*5f10*/  @!P3 LDC R47, c[0x0][0x8a0] ;  /* 0x00022800ff2fbb82 */ /* 0x002ea40000000800 */
.L_x_106:
[----:B-----5:R-:W-:Y:S01]  /*5f20*/  FSETP.NEU.AND P3, PT, R49, RZ, PT ;  /* 0x000000ff3100720b */ /* 0x020fe20003f6d000 */
[----:B------:R-:W-:Y:S01]  /*5f30*/  BSSY B1, `(.L_x_107) ;  /* 0x0000039000017945 */ /* 0x000fe20003800000 */
[----:B------:R-:W-:Y:S01]  /*5f40*/  SEL R3, RZ, 0xffffffff, P2 ;  /* 0xffffffffff037807 */ /* 0x000fe20001000000 */
[----:B------:R-:W-:Y:S01]  /*5f50*/  IMAD.MOV.U32 R61, RZ, RZ, 0x1 ;  /* 0x00000001ff3d7424 */ /* 0x000fe200078e00ff */
[----:B------:R-:W-:Y:S01]  /*5f60*/  @P1 LOP3.LUT P2, RZ, R92, 0xff, RZ, 0xc0, !PT ;  /* 0x000000ff5cff1812 */ /* 0x000fe2000784c0ff */
[----:B------:R-:W-:Y:S01]  /*5f70*/  IMAD R48, R45, 0x80, R46 ;  /* 0x000000802d307824 */ /* 0x000fe200078e022e */
[----:B------:R-:W-:Y:S01]  /*5f80*/  @P1 SEL R0, RZ, 0xffffffff, P3 ;  /* 0xffffffffff001807 */ /* 0x000fe20001800000 */
[----:B------:R-:W-:Y:S01]  /*5f90*/  IMAD R110, R105, -0x10, R103 ;  /* 0xfffffff0696e7824 */ /* 0x000fe200078e0267 */
[----:B------:R-:W-:Y:S01]  /*5fa0*/  LOP3.LUT R101, R101, 0x1, RZ, 0x3c, !PT ;  /* 0x0000000165657812 */ /* 0x000fe200078e3cff */
[----:B------:R-:W-:Y:S01]  /*5fb0*/  IMAD.MOV.U32 R60, RZ, RZ, RZ ;  /* 0x000000ffff3c7224 */ /* 0x000fe200078e00ff */
[----:B------:R-:W-:Y:S02]  /*5fc0*/  @P0 SEL R0, R3, R0, !P2 ;  /* 0x0000000003000207 */ /* 0x000fe40005000000 */
[----:B------:R-:W-:Y:S02]  /*5fd0*/  CS2R R82, SRZ ;  /* 0x0000000000527805 */ /* 0x000fe4000001ff00 */
[----:B------:R-:W-:Y:S02]  /*5fe0*/  LEA R112, R45, UR48, 0x3 ;  /* 0x000000302d707c11 */ /* 0x000fe4000f8e18ff */
[----:B------:R-:W-:Y:S02]  /*5ff0*/  CS2R R80, SRZ ;  /* 0x0000000000507805 */ /* 0x000fe4000001ff00 */
[----:B------:R-:W-:Y:S02]  /*6000*/  @P1 LOP3.LUT R0, R0, 0x1, RZ, 0xc0, !PT ;  /* 0x0000000100001812 */ /* 0x000fe400078ec0ff */
[----:B------:R-:W-:Y:S02]  /*6010*/  CS2R R74, SRZ ;  /* 0x00000000004a7805 */ /* 0x000fe4000001ff00 */
[----:B------:R-:W-:Y:S02]  /*6020*/  PLOP3.LUT P2, PT, PT, PT, UP1, 0x80, 0x8 ;  /* 0x000000000008781c */ /* 0x000fe40003f4f018 */
[----:B------:R-:W-:Y:S02]  /*6030*/  CS2R R72, SRZ ;  /* 0x0000000000487805 */ /* 0x000fe4000001ff00 */
[----:B------:R-:W-:Y:S02]  /*6040*/  ISETP.NE.U32.OR P5, PT, R0, 0x1, !P1 ;  /* 0x000000010000780c */ /* 0x000fe40004fa5470 */
[----:B------:R-:W-:Y:S02]  /*6050*/  CS2R R66, SRZ ;  /* 0x0000000000427805 */ /* 0x000fe4000001ff00 */
[----:B------:R-:W-:Y:S02]  /*6060*/  LOP3.LUT P4, R108, R92, 0xff, RZ, 0xc0, !PT ;  /* 0x000000ff5c6c7812 */ /* 0x000fe4000788c0ff */
[----:B------:R-:W-:Y:S02]  /*6070*/  CS2R R64, SRZ ;  /* 0x0000000000407805 */ /* 0x000fe4000001ff00 */
[----:B------:R-:W-:Y:S02]  /*6080*/  SEL R2, RZ, 0xffffffff, P3 ;  /* 0xffffffffff027807 */ /* 0x000fe40001800000 */
[----:B------:R-:W-:Y:S02]  /*6090*/  CS2R R58, SRZ ;  /* 0x00000000003a7805 */ /* 0x000fe4000001ff00 */
[----:B------:R-:W-:Y:S02]  /*60a0*/  P2R R111, PR, RZ, 0x20 ;  /* 0x00000020ff6f7803 */ /* 0x000fe40000000000 */
[----:B------:R-:W-:Y:S02]  /*60b0*/  CS2R R56, SRZ ;  /* 0x0000000000387805 */ /* 0x000fe4000001ff00 */
[----:B------:R-:W-:Y:S02]  /*60c0*/  @P2 SEL R2, R3, R2, !P4 ;  /* 0x0000000203022207 */ /* 0x000fe40006000000 */
[----:B------:R-:W-:Y:S02]  /*60d0*/  @P5 SHF.L.U32 R0, R101, 0x1f, RZ ;  /* 0x0000001f65005819 */ /* 0x000fe400000006ff */
[----:B------:R-:W-:Y:S02]  /*60e0*/  LOP3.LUT R2, R2, 0x1, RZ, 0xc0, !PT ;  /* 0x0000000102027812 */ /* 0x000fe400078ec0ff */
[----:B------:R1:W3:Y:S02]  /*60f0*/  @P5 SYNCS.PHASECHK.TRANS64.TRYWAIT P1, [UR48+0x30], R0 ;  /* 0x00003000ff0055a7 */ /* 0x0002e40008021130 */
[----:B------:R-:W-:Y:S04]  /*6100*/  ISETP.NE.U32.AND P2, PT, R2, 0x1, PT ;  /* 0x000000010200780c */ /* 0x000fe80003f45070 */
[----:B------:R-:W-:Y:S02]  /*6110*/  P2R R62, PR, RZ, 0x4 ;  /* 0x00000004ff3e7803 */ /* 0x000fe40000000000 */
[----:B-1----:R-:W-:Y:S04]  /*6120*/  SHF.L.U32 R0, R100, 0x1f, RZ ;  /* 0x0000001f64007819 */ /* 0x002fe800000006ff */
[----:B------:R1:W4:Y:S01]  /*6130*/  SYNCS.PHASECHK.TRANS64.TRYWAIT P0, [R112+URZ+0xa0], R0 ;  /* 0x0000a000700075a7 */ /* 0x00032200080011ff */
[----:B---3--:R-:W-:Y:S01]  /*6140*/  @P5 SEL R61, RZ, 0x1, !P1 ;  /* 0x00000001ff3d5807 */ /* 0x008fe20004800000 */
[----:B-1----:R-:W-:Y:S06]  /*6150*/  @!P5 BRA `(.L_x_108) ;  /* 0x000000000058d947 */ /* 0x002fec0003800000 */
[----:B------:R-:W-:Y:S01]  /*6160*/  IMAD.MOV.U32 R83, RZ, RZ, RZ ;  /* 0x000000ffff537224 */ /* 0x000fe200078e00ff */
[----:B------:R-:W-:Y:S01]  /*6170*/  ISETP.NE.AND P1, PT, R61, RZ, PT ;  /* 0x000000ff3d00720c */ /* 0x000fe20003f25270 */
[----:B------:R-:W-:Y:S01]  /*6180*/  BSSY B0, `(.L_x_109) ;  /* 0x000000c000007945 */ /* 0x000fe20003800000 */
[----:B------:R-:W-:Y:S02]  /*6190*/  CS2R R58, SRZ ;  /* 0x00000000003a7805 */ /* 0x000fe4000001ff00 */
[----:B------:R-:W-:Y:S02]  /*61a0*/  CS2R R56, SRZ ;  /* 0x0000000000387805 */ /* 0x000fe4000001ff00 */
[----:B------:R-:W-:Y:S02]  /*61b0*/  CS2R R66, SRZ ;  /* 0x0000000000427805 */ /* 0x000fe4000001ff00 */
[----:B------:R-:W-:Y:S02]  /*61c0*/  CS2R R64, SRZ ;  /* 0x0000000000407805 */ /* 0x000fe4000001ff00 */
[----:B------:R-:W-:Y:S02]  /*61d0*/  CS2R R74, SRZ ;  /* 0x00000000004a7805 */ /* 0x000fe4000001ff00 */
[----:B------:R-:W-:Y:S02]  /*61e0*/  CS2R R72, SRZ ;  /* 0x0000000000487805 */ /* 0x000fe4000001ff00 */
[----:B------:R-:W-:Y:S01]  /*61f0*/  CS2R R80, SRZ ;  /* 0x0000000000507805 */ /* 0x000fe2000001ff00 */
[----:B------:R-:W-:Y:S06]  /*6200*/  @P1 BRA `(.L_x_110) ;  /* 0x00000000000c1947 */ /* 0x000fec0003800000 */
[----:B------:R-:W-:Y:S04]  /*6210*/  SHF.L.U32 R3, R101, 0x1f, RZ ;  /* 0x0000001f65037819 */ /* 0x000fe800000006ff */
[----:B------:R-:W1:Y:S02]  /*6220*/  SYNCS.PHASECHK.TRANS64.TRYWAIT P1, [UR48+0x30], R3 ;  /* 0x00003003ff0075a7 */ /* 0x000e640008021130 */
[----:B-1----:R-:W-:Y:S05]  /*6230*/  @!P1 BRA `(.L_x_111) ;  /* 0x0000003c00e49947 */ /* 0x002fea0003800000 */
.L_x_110:
[----:B------:R-:W-:Y:S05]  /*6240*/  BSYNC B0 ;  /* 0x0000000000007941 */ /* 0x000fea0003800000 */
.L_x_109:
[----:B------:R-:W-:Y:S01]  /*6250*/  ISETP.NE.AND P1, PT, R62, RZ, PT ;  /* 0x000000ff3e00720c */ /* 0x000fe20003f25270 */
[----:B------:R-:W-:Y:S11]  /*6260*/  HFMA2 R60, -RZ, RZ, 0, 5.9604644775390625e-08 ;  /* 0x00000001ff3c7431 */ /* 0x000ff600000001ff */
[----:B------:R-:W-:Y:S01]  /*6270*/  @!UPT UIADD3 URZ, UPT, UPT, URZ, URZ, URZ ;  /* 0x000000fffffff290 */ /* 0x000fe2000fffe0ff */
[----:B------:R3:W1:Y:S04]  /*6280*/  @P1 LDS.128 R56, [R104] ;  /* 0x0000000068381984 */ /* 0x0006680000000c00 */
[----:B------:R3:W1:Y:S04]  /*6290*/  @P1 LDS.128 R64, [R103+0x10] ;  /* 0x0000100067401984 */ /* 0x0006680000000c00 */
[----:B------:R3:W1:Y:S04]  /*62a0*/  @P1 LDS.128 R72, [R102+0x20] ;  /* 0x0000200066481984 */ /* 0x0006680000000c00 */
[----:B------:R3:W1:Y:S02]  /*62b0*/  @P1 LDS.128 R80, [R110+0x30] ;  /* 0x000030006e501984 */ /* 0x0006640000000c00 */
.L_x_108:
[----:B------:R-:W-:Y:S05]  /*62c0*/  BSYNC B1 ;  /* 0x0000000000017941 */ /* 0x000fea0003800000 */
.L_x_107:
[----:B-1----:R-:W-:Y:S04]  /*62d0*/  SHF.R.U32.HI R2, RZ, 0x15, R48 ;  /* 0x00000015ff027819 */ /* 0x002fe80000011630 */
[----:B------:R-:W-:Y:S01]  /*62e0*/  LOP3.LUT P1, RZ, R2, 0x3, R96, 0x48, !PT ;  /* 0x0000000302ff7812 */ /* 0x000fe20007824860 */
[----:B------:R-:W-:Y:S01]  /*62f0*/  @!UPT UIADD3 URZ, UPT, UPT, URZ, URZ, URZ ;  /* 0x000000fffffff290 */ /* 0x000fe2000fffe0ff */
[----:B----4-:R-:W-:Y:S11]  /*6300*/  @P0 BRA `(.L_x_112) ;  /* 0x0000000000080947 */ /* 0x010ff60003800000 */
[----:B------:R-:W1:Y:S02]  /*6310*/  SYNCS.PHASECHK.TRANS64.TRYWAIT P0, [R112+URZ+0xa0], R0 ;  /* 0x0000a000700075a7 */ /* 0x000e6400080011ff */
[----:B-1----:R-:W-:Y:S05]  /*6320*/  @!P0 BRA `(.L_x_113) ;  /* 0x0000003c00c08947 */ /* 0x002fea0003800000 */
.L_x_112:
[----:B------:R-:W-:Y:S05]  /*6330*/  @!P1 BRA `(.L_x_114) ;  /* 0x0000000000409947 */ /* 0x000fea0003800000 */
[----:B------:R-:W4:Y:S01]  /*6340*/  LDCU.64 UR8, c[0x4][0x70] ;  /* 0x01000e00ff0877ac */ /* 0x000f220008000a00 */
[----:B------:R-:W-:Y:S01]  /*6350*/  MOV R3, 0x0 ;  /* 0x0000000000037802 */ /* 0x000fe20000000f00 */
[----:B------:R-:W-:Y:S02]  /*6360*/  HFMA2 R12, -RZ, RZ, 0, 5.9604644775390625e-08 ;  /* 0x00000001ff0c7431 */ /* 0x000fe400000001ff */
[----:B------:R-:W-:Y:S02]  /*6370*/  IMAD.MOV.U32 R8, RZ, RZ, 0x192 ;  /* 0x00000192ff087424 */ /* 0x000fe400078e00ff */
[----:B------:R-:W-:Y:S01]  /*6380*/  IMAD.MOV.U32 R13, RZ, RZ, RZ ;  /* 0x000000ffff0d7224 */ /* 0x000fe200078e00ff */
[----:B------:R-:W5:Y:S01]  /*6390*/  LDCU.64 UR6, c[0x4][0x78] ;  /* 0x01000f00ff0677ac */ /* 0x000f620008000a00 */
[----:B------:R-:W1:Y:S01]  /*63a0*/  LDC.64 R2, c[0x4][R3] ;  /* 0x0100000003027b82 */ /* 0x000e620000000a00 */
[----:B------:R-:W2:Y:S01]  /*63b0*/  LDCU.64 UR4, c[0x4][0x10] ;  /* 0x01000200ff0477ac */ /* 0x000ea20008000a00 */
[----:B----4-:R-:W-:Y:S01]  /*63c0*/  MOV R5, UR9 ;  /* 0x0000000900057c02 */ /* 0x010fe20008000f00 */
[----:B------:R-:W-:Y:S01]  /*63d0*/  IMAD.U32 R4, RZ, RZ, UR8 ;  /* 0x00000008ff047e24 */ /* 0x000fe2000f8e00ff */
[----:B-----5:R-:W-:Y:S01]  /*63e0*/  MOV R7, UR7 ;  /* 0x0000000700077c02 */ /* 0x020fe20008000f00 */
[----:B------:R-:W-:Y:S01]  /*63f0*/  IMAD.U32 R6, RZ, RZ, UR6 ;  /* 0x00000006ff067e24 */ /* 0x000fe2000f8e00ff */
[----:B--2---:R-:W-:Y:S01]  /*6400*/  MOV R11, UR5 ;  /* 0x00000005000b7c02 */ /* 0x004fe20008000f00 */
[----:B------:R-:W-:Y:S02]  /*6410*/  IMAD.U32 R10, RZ, RZ, UR4 ;  /* 0x00000004ff0a7e24 */ /* 0x000fe4000f8e00ff */
[----:B------:R-:W-:Y:S07]  /*6420*/  LEPC R20, `(.L_x_114) ;  /* 0x000000001014794e */ /* 0x000fee0000000000 */
[----:B-1-3--:R-:W-:Y:S05]  /*6430*/  CALL.ABS.NOINC R2 ;  /* 0x0000000002007343 */ /* 0x00afea0003c00000 */
.L_x_114:
[----:B------:R-:W-:Y:S05]  /*6440*/  WARPSYNC.ALL ;  /* 0x0000000000007948 */ /* 0x000fea0003800000 */
[----:B------:R-:W-:Y:S01]  /*6450*/  R2UR UR4, R48 ;  /* 0x00000000300472ca */ /* 0x000fe200000e0000 */
[--C-:B------:R-:W-:Y:S01]  /*6460*/  HADD2.F32 R50, -RZ, R56.reuse.H0_H0 ;  /* 0x20000038ff327230 */ /* 0x100fe20000004100 */
[----:B------:R-:W-:Y:S01]  /*6470*/  ISETP.NE.AND P0, PT, R106, RZ, PT ;  /* 0x000000ff6a00720c */ /* 0x000fe20003f05270 */
[----:B------:R-:W-:Y:S01]  /*6480*/  HADD2.F32 R51, -RZ, R56.H1_H1 ;  /* 0x30000038ff337230 */ /* 0x000fe20000004100 */
[----:B------:R-:W-:Y:S01]  /*6490*/  BSSY.RECONVERGENT B0, `(.L_x_115) ;  /* 0x000008a000007945 */ /* 0x000fe20003800200 */
[--C-:B------:R-:W-:Y:S08]  /*64a0*/  HADD2.F32 R52, -RZ, R57.reuse.H0_H0 ;  /* 0x20000039ff347230 */ /* 0x100ff00000004100 */
[----:B------:R-:W1:Y:S02]  /*64b0*/  LDTM.x32 R4, tmem[UR4] ;  /* 0x00000004000479ee */ /* 0x000e6400082c0000 */
[C---:B-12---:R-:W-:Y:S01]  /*64c0*/  FMUL R0, R47.reuse, R4 ;  /* 0x000000042f007220 */ /* 0x046fe20000400000 */
[C---:B------:R-:W-:Y:S01]  /*64d0*/  FMUL R2, R47.reuse, R5 ;  /* 0x000000052f027220 */ /* 0x040fe20000400000 */
[C---:B------:R-:W-:Y:S01]  /*64e0*/  FMUL R4, R47.reuse, R8 ;  /* 0x000000082f047220 */ /* 0x040fe20000400000 */
[----:B------:R-:W-:Y:S01]  /*64f0*/  FMUL R3, R47, R6 ;  /* 0x000000062f037220 */ /* 0x000fe20000400000 */
[C---:B------:R-:W-:Y:S01]  /*6500*/  FFMA R0, R49.reuse, R50, R0 ;  /* 0x0000003231007223 */ /* 0x040fe20000000000 */
[----:B------:R-:W-:Y:S01]  /*6510*/  FFMA R2, R49, R51, R2 ;  /* 0x0000003331027223 */ /* 0x000fe20000000002 */
[C---:B------:R-:W-:Y:S01]  /*6520*/  FMUL R5, R47.reuse, R9 ;  /* 0x000000092f057220 */ /* 0x040fe20000400000 */
        /* <DEDUP_REMOVED lines=16> */
[----:B------:R-:W-:Y:S02]  /*6630*/  HADD2.F32 R32, -RZ, R57.H1_H1 ;  /* 0x30000039ff207230 */ /* 0x000fe40000004100 */
[C---:B------:R-:W-:Y:S01]  /*6640*/  FMUL R26, R47.reuse, R30 ;  /* 0x0000001e2f1a7220 */ /* 0x040fe20000400000 */
[----:B------:R-:W-:Y:S01]  /*6650*/  FMUL R29, R47, R33 ;  /* 0x000000212f1d7220 */ /* 0x000fe20000400000 */
[--C-:B------:R-:W-:Y:S02]  /*6660*/  HADD2.F32 R33, -RZ, R58.reuse.H0_H0 ;  /* 0x2000003aff217230 */ /* 0x100fe40000004100 */
[----:B------:R-:W-:Y:S01]  /*6670*/  FFMA R3, R49, R52, R3 ;  /* 0x0000003431037223 */ /* 0x000fe20000000003 */
[C---:B------:R-:W-:Y:S01]  /*6680*/  FMUL R7, R47.reuse, R7 ;  /* 0x000000072f077220 */ /* 0x040fe20000400000 */
[----:B------:R-:W-:Y:S01]  /*6690*/  FMUL R30, R47, R34 ;  /* 0x000000222f1e7220 */ /* 0x000fe20000400000 */
[----:B------:R-:W-:Y:S01]  /*66a0*/  HADD2.F32 R34, -RZ, R58.H1_H1 ;  /* 0x3000003aff227230 */ /* 0x000fe20000004100 */
[----:B------:R-:W-:Y:S01]  /*66b0*/  F2FP.F16.F32.PACK_AB R52, R2, R0 ;  /* 0x000000000234723e */ /* 0x000fe200000000ff */
[--C-:B------:R-:W-:Y:S02]  /*66c0*/  HADD2.F32 R0, -RZ, R59.reuse.H0_H0 ;  /* 0x2000003bff007230 */ /* 0x100fe40000004100 */
[C---:B------:R-:W-:Y:S01]  /*66d0*/  FFMA R7, R49.reuse, R32, R7 ;  /* 0x0000002031077223 */ /* 0x040fe20000000007 */
[----:B------:R-:W-:Y:S02]  /*66e0*/  HADD2.F32 R2, -RZ, R59.H1_H1 ;  /* 0x3000003bff027230 */ /* 0x000fe40000004100 */
[C---:B------:R-:W-:Y:S01]  /*66f0*/  FFMA R4, R49.reuse, R33, R4 ;  /* 0x0000002131047223 */ /* 0x040fe20000000004 */
[C---:B------:R-:W-:Y:S01]  /*6700*/  FFMA R5, R49.reuse, R34, R5 ;  /* 0x0000002231057223 */ /* 0x040fe20000000005 */
[----:B------:R-:W-:Y:S01]  /*6710*/  FFMA R6, R49, R0, R6 ;  /* 0x0000000031067223 */ /* 0x000fe20000000006 */
[--C-:B------:R-:W-:Y:S02]  /*6720*/  HADD2.F32 R0, -RZ, R64.reuse.H0_H0 ;  /* 0x20000040ff007230 */ /* 0x100fe40000004100 */
[----:B------:R-:W-:Y:S01]  /*6730*/  FMUL R11, R47, R11 ;  /* 0x0000000b2f0b7220 */ /* 0x000fe20000400000 */
[----:B------:R-:W-:Y:S01]  /*6740*/  F2FP.F16.F32.PACK_AB R53, R7, R3 ;  /* 0x000000030735723e */ /* 0x000fe200000000ff */
[--C-:B------:R-:W-:Y:S02]  /*6750*/  HADD2.F32 R3, -RZ, R65.reuse.H0_H0 ;  /* 0x20000041ff037230 */ /* 0x100fe40000004100 */
[----:B------:R-:W-:Y:S01]  /*6760*/  FMUL R15, R47, R15 ;  /* 0x0000000f2f0f7220 */ /* 0x000fe20000400000 */
[C---:B------:R-:W-:Y:S01]  /*6770*/  FFMA R11, R49.reuse, R2, R11 ;  /* 0x00000002310b7223 */ /* 0x040fe2000000000b */
[----:B------:R-:W-:Y:S02]  /*6780*/  HADD2.F32 R2, -RZ, R64.H1_H1 ;  /* 0x30000040ff027230 */ /* 0x000fe40000004100 */
[----:B------:R-:W-:Y:S01]  /*6790*/  FFMA R8, R49, R0, R8 ;  /* 0x0000000031087223 */ /* 0x000fe20000000008 */
[----:B------:R-:W-:Y:S02]  /*67a0*/  HADD2.F32 R0, -RZ, R65.H1_H1 ;  /* 0x30000041ff007230 */ /* 0x000fe40000004100 */
[C---:B------:R-:W-:Y:S01]  /*67b0*/  FMUL R19, R47.reuse, R19 ;  /* 0x000000132f137220 */ /* 0x040fe20000400000 */
[----:B------:R-:W-:Y:S01]  /*67c0*/  FMUL R23, R47, R23 ;  /* 0x000000172f177220 */ /* 0x000fe20000400000 */
[C---:B------:R-:W-:Y:S01]  /*67d0*/  FFMA R9, R49.reuse, R2, R9 ;  /* 0x0000000231097223 */ /* 0x040fe20000000009 */
[C---:B------:R-:W-:Y:S01]  /*67e0*/  FFMA R10, R49.reuse, R3, R10 ;  /* 0x00000003310a7223 */ /* 0x040fe2000000000a */
[----:B------:R-:W-:Y:S01]  /*67f0*/  FFMA R15, R49, R0, R15 ;  /* 0x00000000310f7223 */ /* 0x000fe2000000000f */
[--C-:B------:R-:W-:Y:S02]  /*6800*/  HADD2.F32 R2, -RZ, R66.reuse.H0_H0 ;  /* 0x20000042ff027230 */ /* 0x100fe40000004100 */
[----:B------:R-:W-:Y:S01]  /*6810*/  FMUL R27, R47, R27 ;  /* 0x0000001b2f1b7220 */ /* 0x000fe20000400000 */
[----:B------:R-:W-:Y:S01]  /*6820*/  HADD2.F32 R0, -RZ, R66.H1_H1 ;  /* 0x30000042ff007230 */ /* 0x000fe20000004100 */
[----:B------:R-:W-:Y:S01]  /*6830*/  F2FP.F16.F32.PACK_AB R54, R5, R4 ;  /* 0x000000040536723e */ /* 0x000fe200000000ff */
[--C-:B------:R-:W-:Y:S02]  /*6840*/  HADD2.F32 R3, -RZ, R67.reuse.H0_H0 ;  /* 0x20000043ff037230 */ /* 0x100fe40000004100 */
[C---:B------:R-:W-:Y:S01]  /*6850*/  FFMA R12, R49.reuse, R2, R12 ;  /* 0x00000002310c7223 */ /* 0x040fe2000000000c */
[--C-:B------:R-:W-:Y:S02]  /*6860*/  HADD2.F32 R2, -RZ, R72.reuse.H0_H0 ;  /* 0x20000048ff027230 */ /* 0x100fe40000004100 */
[C---:B------:R-:W-:Y:S01]  /*6870*/  FFMA R13, R49.reuse, R0, R13 ;  /* 0x00000000310d7223 */ /* 0x040fe2000000000d */
[----:B------:R-:W-:Y:S02]  /*6880*/  HADD2.F32 R0, -RZ, R67.H1_H1 ;  /* 0x30000043ff007230 */ /* 0x000fe40000004100 */
[----:B------:R-:W-:Y:S01]  /*6890*/  FFMA R14, R49, R3, R14 ;  /* 0x00000003310e7223 */ /* 0x000fe2000000000e */
[----:B------:R-:W-:Y:S01]  /*68a0*/  HADD2.F32 R3, -RZ, R72.H1_H1 ;  /* 0x30000048ff037230 */ /* 0x000fe20000004100 */
[----:B------:R-:W-:Y:S01]  /*68b0*/  F2FP.F16.F32.PACK_AB R55, R11, R6 ;  /* 0x000000060b37723e */ /* 0x000fe200000000ff */
[----:B------:R-:W-:Y:S01]  /*68c0*/  FMUL R31, R47, R31 ;  /* 0x0000001f2f1f7220 */ /* 0x000fe20000400000 */
[C---:B------:R-:W-:Y:S01]  /*68d0*/  FFMA R19, R49.reuse, R0, R19 ;  /* 0x0000000031137223 */ /* 0x040fe20000000013 */
[--C-:B------:R-:W-:Y:S02]  /*68e0*/  HADD2.F32 R0, -RZ, R73.reuse.H0_H0 ;  /* 0x20000049ff007230 */ /* 0x100fe40000004100 */
[C---:B------:R-:W-:Y:S01]  /*68f0*/  FFMA R16, R49.reuse, R2, R16 ;  /* 0x0000000231107223 */ /* 0x040fe20000000010 */
[----:B------:R1:W-:Y:S01]  /*6900*/  STS.128 [R104], R52 ;  /* 0x0000003468007388 */ /* 0x0003e20000000c00 */
[C---:B------:R-:W-:Y:S01]  /*6910*/  FFMA R17, R49.reuse, R3, R17 ;  /* 0x0000000331117223 */ /* 0x040fe20000000011 */
[----:B------:R-:W-:Y:S02]  /*6920*/  HADD2.F32 R2, -RZ, R73.H1_H1 ;  /* 0x30000049ff027230 */ /* 0x000fe40000004100 */
[----:B------:R-:W-:Y:S01]  /*6930*/  FFMA R18, R49, R0, R18 ;  /* 0x0000000031127223 */ /* 0x000fe20000000012 */
[--C-:B------:R-:W-:Y:S01]  /*6940*/  HADD2.F32 R0, -RZ, R74.reuse.H0_H0 ;  /* 0x2000004aff007230 */ /* 0x100fe20000004100 */
[----:B------:R-:W-:Y:S01]  /*6950*/  F2FP.F16.F32.PACK_AB R8, R9, R8 ;  /* 0x000000080908723e */ /* 0x000fe200000000ff */
[--C-:B------:R-:W-:Y:S02]  /*6960*/  HADD2.F32 R3, -RZ, R75.reuse.H0_H0 ;  /* 0x2000004bff037230 */ /* 0x100fe40000004100 */
[C---:B------:R-:W-:Y:S01]  /*6970*/  FFMA R23, R49.reuse, R2, R23 ;  /* 0x0000000231177223 */ /* 0x040fe20000000017 */
[----:B------:R-:W-:Y:S02]  /*6980*/  HADD2.F32 R2, -RZ, R74.H1_H1 ;  /* 0x3000004aff027230 */ /* 0x000fe40000004100 */
[----:B------:R-:W-:Y:S01]  /*6990*/  FFMA R20, R49, R0, R20 ;  /* 0x0000000031147223 */ /* 0x000fe20000000014 */
[----:B------:R-:W-:Y:S01]  /*69a0*/  HADD2.F32 R0, -RZ, R75.H1_H1 ;  /* 0x3000004bff007230 */ /* 0x000fe20000004100 */
[----:B------:R-:W-:Y:S01]  /*69b0*/  F2FP.F16.F32.PACK_AB R9, R15, R10 ;  /* 0x0000000a0f09723e */ /* 0x000fe200000000ff */
[----:B------:R-:W-:Y:S02]  /*69c0*/  HADD2.F32 R4, -RZ, R83.H0_H0 ;  /* 0x20000053ff047230 */ /* 0x000fe40000004100 */
[C---:B------:R-:W-:Y:S01]  /*69d0*/  FFMA R21, R49.reuse, R2, R21 ;  /* 0x0000000231157223 */ /* 0x040fe20000000015 */
[C---:B------:R-:W-:Y:S01]  /*69e0*/  FFMA R22, R49.reuse, R3, R22 ;  /* 0x0000000331167223 */ /* 0x040fe20000000016 */
[----:B------:R-:W-:Y:S01]  /*69f0*/  FFMA R27, R49, R0, R27 ;  /* 0x00000000311b7223 */ /* 0x000fe2000000001b */
[--C-:B------:R-:W-:Y:S01]  /*6a00*/  HADD2.F32 R2, -RZ, R80.reuse.H0_H0 ;  /* 0x20000050ff027230 */ /* 0x100fe20000004100 */
[----:B------:R-:W-:Y:S01]  /*6a10*/  F2FP.F16.F32.PACK_AB R10, R13, R12 ;  /* 0x0000000c0d0a723e */ /* 0x000fe200000000ff */
[----:B------:R-:W-:Y:S01]  /*6a20*/  HADD2.F32 R0, -RZ, R80.H1_H1 ;  /* 0x30000050ff007230 */ /* 0x000fe20000004100 */
[----:B------:R-:W-:Y:S01]  /*6a30*/  F2FP.F16.F32.PACK_AB R11, R19, R14 ;  /* 0x0000000e130b723e */ /* 0x000fe200000000ff */
[--C-:B------:R-:W-:Y:S02]  /*6a40*/  HADD2.F32 R3, -RZ, R81.reuse.H0_H0 ;  /* 0x20000051ff037230 */ /* 0x100fe40000004100 */
[C---:B------:R-:W-:Y:S01]  /*6a50*/  FFMA R24, R49.reuse, R2, R24 ;  /* 0x0000000231187223 */ /* 0x040fe20000000018 */
[--C-:B------:R-:W-:Y:S02]  /*6a60*/  HADD2.F32 R2, -RZ, R82.reuse.H0_H0 ;  /* 0x20000052ff027230 */ /* 0x100fe40000004100 */
[C---:B------:R-:W-:Y:S01]  /*6a70*/  FFMA R25, R49.reuse, R0, R25 ;  /* 0x0000000031197223 */ /* 0x040fe20000000019 */
[----:B------:R1:W-:Y:S01]  /*6a80*/  STS.128 [R103+0x10], R8 ;  /* 0x0000100867007388 */ /* 0x0003e20000000c00 */
[----:B------:R-:W-:Y:S02]  /*6a90*/  HADD2.F32 R0, -RZ, R81.H1_H1 ;  /* 0x30000051ff007230 */ /* 0x000fe40000004100 */
[----:B------:R-:W-:Y:S01]  /*6aa0*/  FFMA R26, R49, R3, R26 ;  /* 0x00000003311a7223 */ /* 0x000fe2000000001a */
[----:B------:R-:W-:Y:S01]  /*6ab0*/  HADD2.F32 R3, -RZ, R82.H1_H1 ;  /* 0x30000052ff037230 */ /* 0x000fe20000004100 */
[----:B------:R-:W-:Y:S01]  /*6ac0*/  F2FP.F16.F32.PACK_AB R16, R17, R16 ;  /* 0x000000101110723e */ /* 0x000fe200000000ff */
[----:B------:R-:W-:Y:S01]  /*6ad0*/  HADD2.F32 R5, -RZ, R83.H1_H1 ;  /* 0x30000053ff057230 */ /* 0x000fe20000004100 */
[----:B------:R-:W-:Y:S01]  /*6ae0*/  F2FP.F16.F32.PACK_AB R17, R23, R18 ;  /* 0x000000121711723e */ /* 0x000fe200000000ff */
[----:B------:R-:W-:Y:S01]  /*6af0*/  FFMA R31, R49, R0, R31 ;  /* 0x00000000311f7223 */ /* 0x000fe2000000001f */
[----:B------:R-:W-:Y:S01]  /*6b00*/  FMUL R35, R47, R35 ;  /* 0x000000232f237220 */ /* 0x000fe20000400000 */
[----:B------:R-:W-:Y:S01]  /*6b10*/  F2FP.F16.F32.PACK_AB R18, R21, R20 ;  /* 0x000000141512723e */ /* 0x000fe200000000ff */
[----:B------:R-:W-:Y:S01]  /*6b20*/  FFMA R28, R49, R2, R28 ;  /* 0x00000002311c7223 */ /* 0x000fe2000000001c */
[----:B------:R-:W-:Y:S01]  /*6b30*/  F2FP.F16.F32.PACK_AB R19, R27, R22 ;  /* 0x000000161b13723e */ /* 0x000fe200000000ff */
[C---:B------:R-:W-:Y:S01]  /*6b40*/  FFMA R29, R49.reuse, R3, R29 ;  /* 0x00000003311d7223 */ /* 0x040fe2000000001d */
[C---:B------:R-:W-:Y:S01]  /*6b50*/  FFMA R30, R49.reuse, R4, R30 ;  /* 0x00000004311e7223 */ /* 0x040fe2000000001e */
[----:B------:R-:W-:Y:S01]  /*6b60*/  FFMA R35, R49, R5, R35 ;  /* 0x0000000531237223 */ /* 0x000fe20000000023 */
[----:B------:R-:W-:Y:S01]  /*6b70*/  F2FP.F16.F32.PACK_AB R24, R25, R24 ;  /* 0x000000181918723e */ /* 0x000fe200000000ff */
[----:B------:R1:W-:Y:S01]  /*6b80*/  STS.128 [R102+0x20], R16 ;  /* 0x0000201066007388 */ /* 0x0003e20000000c00 */
[----:B------:R-:W-:Y:S02]  /*6b90*/  F2FP.F16.F32.PACK_AB R25, R31, R26 ;  /* 0x0000001a1f19723e */ /* 0x000fe400000000ff */
[----:B------:R-:W-:Y:S02]  /*6ba0*/  F2FP.F16.F32.PACK_AB R26, R29, R28 ;  /* 0x0000001c1d1a723e */ /* 0x000fe400000000ff */
[----:B------:R-:W-:Y:S05]  /*6bb0*/  F2FP.F16.F32.PACK_AB R27, R35, R30 ;  /* 0x0000001e231b723e */ /* 0x000fea00000000ff */
[----:B------:R1:W-:Y:S01]  /*6bc0*/  STS.128 [R110+0x30], R24 ;  /* 0x000030186e007388 */ /* 0x0003e20000000c00 */
[----:B------:R-:W-:Y:S01]  /*6bd0*/  @!PT LDS RZ, [RZ] ;  /* 0x00000000fffff984 */ /* 0x000fe20000000800 */
[----:B------:R-:W-:Y:S01]  /*6be0*/  @!PT LDS RZ, [RZ] ;  /* 0x00000000fffff984 */ /* 0x000fe20000000800 */
[----:B------:R-:W-:Y:S01]  /*6bf0*/  @!PT LDS RZ, [RZ] ;  /* 0x00000000fffff984 */ /* 0x000fe20000000800 */
[----:B------:R-:W-:Y:S01]  /*6c00*/  @!PT LDS RZ, [RZ] ;  /* 0x00000000fffff984 */ /* 0x000fe20000000800 */
[----:B------:R2:W-:Y:S07]  /*6c10*/  MEMBAR.ALL.CTA ;  /* 0x0000000000007992 */ /* 0x0005ee0000008000 */
[----:B--2---:R-:W2:Y:S02]  /*6c20*/  FENCE.VIEW.ASYNC.S ;  /* 0x00000000000073c6 */ /* 0x004ea40000000000 */
[----:B--2---:R-:W-:Y:S06]  /*6c30*/  BAR.SYNC.DEFER_BLOCKING 0x1, 0x80 ;  /* 0x0042000000007b1d */ /* 0x004fec0000010000 */
[----:B------:R-:W-:Y:S05]  /*6c40*/  @P0 BRA `(.L_x_116) ;  /* 0x0000000000380947 */ /* 0x000fea0003800000 */
[----:B------:R-:W-:Y:S02]  /*6c50*/  UIADD3 UR4, UPT, UPT, UR48, 0x200, URZ ;  /* 0x0000020030047890 */ /* 0x000fe4000fffe0ff */
[----:B------:R-:W-:Y:S01]  /*6c60*/  UIADD3 UR8, UP0, UPT, UR52, 0x680, URZ ;  /* 0x0000068034087890 */ /* 0x000fe2000ff1e0ff */
[----:B------:R-:W-:Y:S01]  /*6c70*/  UMOV UR43, UR36 ;  /* 0x00000024002b7c82 */ /* 0x000fe20008000000 */
[----:B------:R-:W-:Y:S02]  /*6c80*/  UIADD3 UR5, UPT, UPT, UR41, 0x80, URZ ;  /* 0x0000008029057890 */ /* 0x000fe4000fffe0ff */
[----:B------:R-:W-:Y:S01]  /*6c90*/  MOV R97, UR4 ;  /* 0x0000000400617c02 */ /* 0x000fe20008000f00 */
[----:B------:R-:W-:Y:S02]  /*6ca0*/  UIADD3.X UR9, UPT, UPT, URZ, UR53, URZ, UP0, !UPT ;  /* 0x00000035ff097290 */ /* 0x000fe400087fe4ff */
[----:B------:R-:W-:Y:S01]  /*6cb0*/  UIADD3 UR4, UPT, UPT, UR48, 0x1200, URZ ;  /* 0x0000120030047890 */ /* 0x000fe2000fffe0ff */
[----:B------:R-:W-:Y:S01]  /*6cc0*/  R2UR UR40, R97 ;  /* 0x00000000612872ca */ /* 0x000fe200000e0000 */
[----:B------:R-:W-:Y:S01]  /*6cd0*/  UMOV UR6, UR42 ;  /* 0x0000002a00067c82 */ /* 0x000fe20008000000 */
[----:B------:R-:W-:Y:S11]  /*6ce0*/  UMOV UR7, UR36 ;  /* 0x0000002400077c82 */ /* 0x000ff60008000000 */
[----:B------:R2:W-:Y:S01]  /*6cf0*/  UTMASTG.3D [UR40], [UR8] ;  /* 0x00000028080073b5 */ /* 0x0005e20008010000 */
[----:B------:R2:W-:Y:S01]  /*6d00*/  UTMASTG.3D [UR4], [UR8] ;  /* 0x00000004080073b5 */ /* 0x0005e20008010000 */
[----:B------:R0:W-:Y:S01]  /*6d10*/  UTMACMDFLUSH ;  /* 0x00000000000079b7 */ /* 0x0001e20000000000 */
[----:B--2---:R-:W-:Y:S04]  /*6d20*/  DEPBAR.LE SB0, 0x1 ;  /* 0x000080400000791a */ /* 0x004fe80000000000 */
.L_x_116:
[----:B------:R-:W-:Y:S05]  /*6d30*/  BSYNC.RECONVERGENT B0 ;  /* 0x0000000000007941 */ /* 0x000fea0003800200 */
.L_x_115:
[----:B------:R-:W-:Y:S01]  /*6d40*/  BAR.SYNC.DEFER_BLOCKING 0x1, 0x80 ;  /* 0x0042000000007b1d */ /* 0x000fe20000010000 */
[----:B------:R-:W-:Y:S01]  /*6d50*/  ISETP.NE.AND P1, PT, R111, RZ, PT ;  /* 0x000000ff6f00720c */ /* 0x000fe20003f25270 */
[----:B------:R-:W-:Y:S01]  /*6d60*/  UISETP.NE.AND UP0, UPT, UR49, URZ, UPT ;  /* 0x000000ff3100728c */ /* 0x000fe2000bf05270 */
[----:B------:R-:W-:Y:S11]  /*6d70*/  LEA R2, R60, UR48, 0x3 ;  /* 0x000000303c027c11 */ /* 0x000ff6000f8e18ff */
[----:B------:R-:W-:Y:S01]  /*6d80*/  @P1 SHF.L.U32 R3, R101, 0x1f, RZ ;  /* 0x0000001f65031819 */ /* 0x000fe200000006ff */
[----:B------:R-:W-:Y:S06]  /*6d90*/  BRA.U !UP0, `(.L_x_117) ;  /* 0x0000000108247547 */ /* 0x000fec000b800000 */
[----:B------:R-:W-:Y:S01]  /*6da0*/  IMAD.U32 R4, RZ, RZ, UR51 ;  /* 0x00000033ff047e24 */ /* 0x000fe2000f8e00ff */
[----:B------:R-:W-:Y:S01]  /*6db0*/  MOV R0, UR37 ;  /* 0x0000002500007c02 */ /* 0x000fe20008000f00 */
[----:B------:R-:W-:Y:S03]  /*6dc0*/  UIADD3 UR51, UPT, UPT, UR51, 0x1, URZ ;  /* 0x0000000133337890 */ /* 0x000fe6000fffe0ff */
[----:B------:R-:W-:Y:S01]  /*6dd0*/  @P1 LEA R4, R4, UR48, 0x3 ;  /* 0x0000003004041c11 */ /* 0x000fe2000f8e18ff */
[----:B------:R-:W-:Y:S04]  /*6de0*/  UISETP.NE.AND UP0, UPT, UR51, 0x4, UPT ;  /* 0x000000043300788c */ /* 0x000fe8000bf05270 */
[----:B------:R-:W-:Y:S01]  /*6df0*/  @P1 VIADD R4, R4, 0x50 ;  /* 0x0000005004041836 */ /* 0x000fe20000000000 */
[----:B------:R-:W-:Y:S04]  /*6e00*/  USEL UR51, UR51, URZ, UP0 ;  /* 0x000000ff33337287 */ /* 0x000fe80008000000 */
[----:B------:R-:W-:Y:S04]  /*6e10*/  @P1 PRMT R0, R0, 0x654, R4 ;  /* 0x0000065400001816 */ /* 0x000fe80000000004 */
[----:B------:R2:W-:Y:S04]  /*6e20*/  @P1 SYNCS.ARRIVE.TRANS64.RED.A1T0 RZ, [R0+URZ], RZ ;  /* 0x000000ff00ff19a7 */ /* 0x0005e800081004ff */
.L_x_117:
[----:B------:R-:W4:Y:S01]  /*6e30*/  @P1 SYNCS.PHASECHK.TRANS64.TRYWAIT P0, [R2+URZ+0x30], R3 ;  /* 0x00003003020015a7 */ /* 0x000f2200080011ff */
[----:B------:R-:W-:Y:S01]  /*6e40*/  BSSY B1, `(.L_x_118) ;  /* 0x0000016000017945 */ /* 0x000fe20003800000 */
[----:B----4-:R-:W-:Y:S03]  /*6e50*/  @P1 SEL R61, RZ, 0x1, !P0 ;  /* 0x00000001ff3d1807 */ /* 0x010fe60004000000 */
[----:B------:R-:W-:Y:S05]  /*6e60*/  @!P1 BRA `(.L_x_119) ;  /* 0x00000000004c9947 */ /* 0x000fea0003800000 */
[----:B------:R-:W-:Y:S01]  /*6e70*/  ISETP.NE.AND P0, PT, R61, RZ, PT ;  /* 0x000000ff3d00720c */ /* 0x000fe20003f05270 */
[----:B------:R-:W-:Y:S01]  /*6e80*/  BSSY B0, `(.L_x_120) ;  /* 0x000000b000007945 */ /* 0x000fe20003800000 */
[----:B------:R-:W-:Y:S11]  /*6e90*/  ISETP.NE.AND P1, PT, R62, RZ, PT ;  /* 0x000000ff3e00720c */ /* 0x000ff60003f25270 */
[----:B------:R-:W-:Y:S02]  /*6ea0*/  @!UPT UIADD3 URZ, UPT, UPT, URZ, URZ, URZ ;  /* 0x000000fffffff290 */ /* 0x000fe4000fffe0ff */
[C---:B------:R-:W-:Y:S01]  /*6eb0*/  @P1 IMAD R6, R60.reuse, 0x2000, R104 ;  /* 0x000020003c061824 */ /* 0x040fe200078e0268 */
[C---:B------:R-:W-:Y:S01]  /*6ec0*/  @P1 LEA R4, R60.reuse, R102, 0xd ;  /* 0x000000663c041211 */ /* 0x040fe200078e68ff */
[C---:B------:R-:W-:Y:S02]  /*6ed0*/  @P1 IMAD R5, R60.reuse, 0x2000, R103 ;  /* 0x000020003c051824 */ /* 0x040fe400078e0267 */
[----:B------:R-:W-:Y:S01]  /*6ee0*/  @P1 IMAD R3, R60, 0x2000, R110 ;  /* 0x000020003c031824 */ /* 0x000fe200078e026e */
[----:B------:R-:W-:Y:S06]  /*6ef0*/  @P0 BRA `(.L_x_121) ;  /* 0x00000000000c0947 */ /* 0x000fec0003800000 */
[----:B--2---:R-:W-:Y:S04]  /*6f00*/  SHF.L.U32 R0, R101, 0x1f, RZ ;  /* 0x0000001f65007819 */ /* 0x004fe800000006ff */
[----:B------:R-:W2:Y:S02]  /*6f10*/  SYNCS.PHASECHK.TRANS64.TRYWAIT P0, [R2+URZ+0x30], R0 ;  /* 0x00003000020075a7 */ /* 0x000ea400080011ff */
[----:B--2---:R-:W-:Y:S05]  /*6f20*/  @!P0 BRA `(.L_x_122) ;  /* 0x0000003000d48947 */ /* 0x004fea0003800000 */
.L_x_121:
[----:B------:R-:W-:Y:S05]  /*6f30*/  BSYNC B0 ;  /* 0x0000000000007941 */ /* 0x000fea0003800000 */
.L_x_120:
[----:B------:R-:W-:Y:S02]  /*6f40*/  ISETP.NE.AND P0, PT, R62, RZ, PT ;  /* 0x000000ff3e00720c */ /* 0x000fe40003f05270 */
[----:B------:R-:W-:Y:S11]  /*6f50*/  IADD3 R60, PT, PT, R60, 0x1, RZ ;  /* 0x000000013c3c7810 */ /* 0x000ff60007ffe0ff */
[----:B------:R4:W1:Y:S04]  /*6f60*/  @P0 LDS.128 R56, [R6] ;  /* 0x0000000006380984 */ /* 0x0008680000000c00 */
[----:B------:R4:W1:Y:S04]  /*6f70*/  @P0 LDS.128 R64, [R5+0x10] ;  /* 0x0000100005400984 */ /* 0x0008680000000c00 */
[----:B------:R4:W1:Y:S04]  /*6f80*/  @P0 LDS.128 R72, [R4+0x20] ;  /* 0x0000200004480984 */ /* 0x0008680000000c00 */
[----:B------:R4:W1:Y:S02]  /*6f90*/  @P0 LDS.128 R80, [R3+0x30] ;  /* 0x0000300003500984 */ /* 0x0008640000000c00 */
.L_x_119:
[----:B------:R-:W-:Y:S05]  /*6fa0*/  BSYNC B1 ;  /* 0x0000000000017941 */ /* 0x000fea0003800000 */
.L_x_118:
[----:B--2---:R-:W-:Y:S05]  /*6fb0*/  VIADD R0, R48, 0x20 ;  /* 0x0000002030007836 */ /* 0x004fea0000000000 */
[----:B------:R-:W-:Y:S04]  /*6fc0*/  SHF.R.U32.HI R0, RZ, 0x15, R0 ;  /* 0x00000015ff007819 */ /* 0x000fe80000011600 */
[----:B------:R-:W-:Y:S11]  /*6fd0*/  LOP3.LUT P0, RZ, R0, 0x3, R96, 0x48, !PT ;  /* 0x0000000300ff7812 */ /* 0x000ff60007804860 */
[----:B------:R-:W-:Y:S02]  /*6fe0*/  @!UPT UIADD3 URZ, UPT, UPT, URZ, URZ, URZ ;  /* 0x000000fffffff290 */ /* 0x000fe4000fffe0ff */
[----:B------:R-:W-:Y:S05]  /*6ff0*/  @!P0 BRA `(.L_x_123) ;  /* 0x0000000000408947 */ /* 0x000fea0003800000 */
[----:B------:R-:W2:Y:S01]  /*7000*/  LDCU.64 UR8, c[0x4][0x70] ;  /* 0x01000e00ff0877ac */ /* 0x000ea20008000a00 */
[----:B----4-:R-:W-:Y:S01]  /*7010*/  MOV R3, 0x0 ;  /* 0x0000000000037802 */ /* 0x010fe20000000f00 */
[----:B------:R-:W-:Y:S02]  /*7020*/  HFMA2 R12, -RZ, RZ, 0, 5.9604644775390625e-08 ;  /* 0x00000001ff0c7431 */ /* 0x000fe400000001ff */
[----:B-1----:R-:W-:Y:S02]  /*7030*/  IMAD.MOV.U32 R8, RZ, RZ, 0x192 ;  /* 0x00000192ff087424 */ /* 0x002fe400078e00ff */
[----:B------:R-:W-:Y:S01]  /*7040*/  IMAD.MOV.U32 R13, RZ, RZ, RZ ;  /* 0x000000ffff0d7224 */ /* 0x000fe200078e00ff */
[----:B------:R-:W1:Y:S01]  /*7050*/  LDCU.64 UR6, c[0x4][0x78] ;  /* 0x01000f00ff0677ac */ /* 0x000e620008000a00 */
[----:B------:R-:W4:Y:S01]  /*7060*/  LDC.64 R2, c[0x4][R3] ;  /* 0x0100000003027b82 */ /* 0x000f220000000a00 */
[----:B------:R-:W5:Y:S01]  /*7070*/  LDCU.64 UR4, c[0x4][0x10] ;  /* 0x01000200ff0477ac */ /* 0x000f620008000a00 */
[----:B--2---:R-:W-:Y:S01]  /*7080*/  MOV R5, UR9 ;  /* 0x0000000900057c02 */ /* 0x004fe20008000f00 */
[----:B------:R-:W-:Y:S01]  /*7090*/  IMAD.U32 R4, RZ, RZ, UR8 ;  /* 0x00000008ff047e24 */ /* 0x000fe2000f8e00ff */
[----:B-1----:R-:W-:Y:S01]  /*70a0*/  MOV R7, UR7 ;  /* 0x0000000700077c02 */ /* 0x002fe20008000f00 */
[----:B------:R-:W-:Y:S01]  /*70b0*/  IMAD.U32 R6, RZ, RZ, UR6 ;  /* 0x00000006ff067e24 */ /* 0x000fe2000f8e00ff */
[----:B-----5:R-:W-:Y:S01]  /*70c0*/  MOV R11, UR5 ;  /* 0x00000005000b7c02 */ /* 0x020fe20008000f00 */
[----:B------:R-:W-:Y:S02]  /*70d0*/  IMAD.U32 R10, RZ, RZ, UR4 ;  /* 0x00000004ff0a7e24 */ /* 0x000fe4000f8e00ff */
[----:B------:R-:W-:Y:S07]  /*70e0*/  LEPC R20, `(.L_x_123) ;  /* 0x000000001014794e */ /* 0x000fee0000000000 */
[----:B---34-:R-:W-:Y:S05]  /*70f0*/  CALL.ABS.NOINC R2 ;  /* 0x0000000002007343 */ /* 0x018fea0003c00000 */
.L_x_123:
[----:B------:R-:W-:Y:S05]  /*7100*/  WARPSYNC.ALL ;  /* 0x0000000000007948 */ /* 0x000fea0003800000 */
[----:B------:R-:W-:Y:S01]  /*7110*/  R2UR UR4, R48 ;  /* 0x00000000300472ca */ /* 0x000fe200000e0000 */
[--C-:B-1--4-:R-:W-:Y:S01]  /*7120*/  HADD2.F32 R3, -RZ, R56.reuse.H0_H0 ;  /* 0x20000038ff037230 */ /* 0x112fe20000004100 */
[----:B------:R-:W-:Y:S01]  /*7130*/  ISETP.NE.AND P6, PT, R111, RZ, PT ;  /* 0x000000ff6f00720c */ /* 0x000fe20003fc5270 */
[--C-:B------:R-:W-:Y:S01]  /*7140*/  HADD2.F32 R51, -RZ, R57.reuse.H1_H1 ;  /* 0x30000039ff337230 */ /* 0x100fe20000004100 */
[----:B------:R-:W-:Y:S01]  /*7150*/  MOV R50, UR51 ;  /* 0x0000003300327c02 */ /* 0x000fe20008000f00 */
[----:B------:R-:W-:Y:S01]  /*7160*/  BSSY.RECONVERGENT B0, `(.L_x_124) ;  /* 0x0000091000007945 */ /* 0x000fe20003800200 */
[----:B------:R-:W-:Y:S02]  /*7170*/  MOV R63, UR37 ;  /* 0x00000025003f7c02 */ /* 0x000fe40008000f00 */
[----:B------:R-:W-:Y:S05]  /*7180*/  ISETP.NE.AND P0, PT, R106, RZ, PT ;  /* 0x000000ff6a00720c */ /* 0x000fea0003f05270 */
[----:B------:R-:W1:Y:S02]  /*7190*/  LDTM.x32 R4, tmem[UR4+0x20] ;  /* 0x00002004000479ee */ /* 0x000e6400082c0000 */
[----:B------:R-:W-:Y:S04]  /*71a0*/  @P6 LEA R50, R50, UR48, 0x3 ;  /* 0x0000003032326c11 */ /* 0x000fe8000f8e18ff */
[----:B------:R-:W-:Y:S04]  /*71b0*/  @P6 IADD3 R50, PT, PT, R50, 0x50, RZ ;  /* 0x0000005032326810 */ /* 0x000fe80007ffe0ff */
[----:B------:R-:W-:Y:S01]  /*71c0*/  @P6 PRMT R63, R63, 0x654, R50 ;  /* 0x000006543f3f6816 */ /* 0x000fe20000000032 */
[----:B------:R-:W-:Y:S02]  /*71d0*/  HADD2.F32 R50, -RZ, R57.H0_H0 ;  /* 0x20000039ff327230 */ /* 0x000fe40000004100 */
[C---:B-1----:R-:W-:Y:S01]  /*71e0*/  FMUL R0, R47.reuse, R4 ;  /* 0x000000042f007220 */ /* 0x042fe20000400000 */
[----:B------:R-:W-:Y:S02]  /*71f0*/  HADD2.F32 R4, -RZ, R56.H1_H1 ;  /* 0x30000038ff047230 */ /* 0x000fe40000004100 */
[C---:B------:R-:W-:Y:S01]  /*7200*/  FMUL R2, R47.reuse, R5 ;  /* 0x000000052f027220 */ /* 0x040fe20000400000 */
[----:B------:R-:W-:Y:S01]  /*7210*/  FMUL R7, R47, R7 ;  /* 0x000000072f077220 */ /* 0x000fe20000400000 */
[----:B------:R-:W-:Y:S01]  /*7220*/  FFMA R0, R49, R3, R0 ;  /* 0x0000000331007223 */ /* 0x000fe20000000000 */
[----:B------:R-:W-:Y:S01]  /*7230*/  FMUL R3, R47, R6 ;  /* 0x000000062f037220 */ /* 0x000fe20000400000 */
[----:B------:R-:W-:Y:S01]  /*7240*/  FFMA R2, R49, R4, R2 ;  /* 0x0000000431027223 */ /* 0x000fe20000000002 */
[C---:B------:R-:W-:Y:S01]  /*7250*/  FMUL R4, R47.reuse, R8 ;  /* 0x000000082f047220 */ /* 0x040fe20000400000 */
[----:B------:R-:W-:Y:S01]  /*7260*/  FMUL R8, R47, R12 ;  /* 0x0000000c2f087220 */ /* 0x000fe20000400000 */
[----:B------:R-:W-:Y:S01]  /*7270*/  FFMA R3, R49, R50, R3 ;  /* 0x0000003231037223 */ /* 0x000fe20000000003 */
[C---:B------:R-:W-:Y:S01]  /*7280*/  FMUL R12, R47.reuse, R16 ;  /* 0x000000102f0c7220 */ /* 0x040fe20000400000 */
[C---:B------:R-:W-:Y:S01]  /*7290*/  FMUL R16, R47.reuse, R20 ;  /* 0x000000142f107220 */ /* 0x040fe20000400000 */
[C---:B------:R-:W-:Y:S01]  /*72a0*/  FMUL R20, R47.reuse, R24 ;  /* 0x000000182f147220 */ /* 0x040fe20000400000 */
[C---:B------:R-:W-:Y:S01]  /*72b0*/  FMUL R24, R47.reuse, R28 ;  /* 0x0000001c2f187220 */ /* 0x040fe20000400000 */
[C---:B------:R-:W-:Y:S01]  /*72c0*/  FMUL R28, R47.reuse, R32 ;  /* 0x000000202f1c7220 */ /* 0x040fe20000400000 */
[--C-:B------:R-:W-:Y:S01]  /*72d0*/  HADD2.F32 R32, -RZ, R58.reuse.H0_H0 ;  /* 0x2000003aff207230 */ /* 0x100fe20000004100 */
[----:B------:R-:W-:Y:S01]  /*72e0*/  F2FP.F16.F32.PACK_AB R52, R2, R0 ;  /* 0x000000000234723e */ /* 0x000fe200000000ff */
[----:B------:R-:W-:Y:S02]  /*72f0*/  HADD2.F32 R0, -RZ, R58.H1_H1 ;  /* 0x3000003aff007230 */ /* 0x000fe40000004100 */
[----:B------:R-:W-:Y:S01]  /*7300*/  FMUL R5, R47, R9 ;  /* 0x000000092f057220 */ /* 0x000fe20000400000 */
[--C-:B------:R-:W-:Y:S02]  /*7310*/  HADD2.F32 R2, -RZ, R59.reuse.H0_H0 ;  /* 0x2000003bff027230 */ /* 0x100fe40000004100 */
[C---:B------:R-:W-:Y:S01]  /*7320*/  FFMA R7, R49.reuse, R51, R7 ;  /* 0x0000003331077223 */ /* 0x040fe20000000007 */
[C---:B------:R-:W-:Y:S01]  /*7330*/  FFMA R4, R49.reuse, R32, R4 ;  /* 0x0000002031047223 */ /* 0x040fe20000000004 */
[----:B------:R-:W-:Y:S02]  /*7340*/  HADD2.F32 R32, -RZ, R59.H1_H1 ;  /* 0x3000003bff207230 */ /* 0x000fe40000004100 */
[----:B------:R-:W-:Y:S01]  /*7350*/  FFMA R5, R49, R0, R5 ;  /* 0x0000000031057223 */ /* 0x000fe20000000005 */
[--C-:B------:R-:W-:Y:S01]  /*7360*/  HADD2.F32 R0, -RZ, R64.reuse.H0_H0 ;  /* 0x20000040ff007230 */ /* 0x100fe20000004100 */
[----:B------:R-:W-:Y:S01]  /*7370*/  F2FP.F16.F32.PACK_AB R53, R7, R3 ;  /* 0x000000030735723e */ /* 0x000fe200000000ff */
[----:B------:R-:W-:Y:S01]  /*7380*/  FMUL R6, R47, R10 ;  /* 0x0000000a2f067220 */ /* 0x000fe20000400000 */
[--C-:B------:R-:W-:Y:S01]  /*7390*/  HADD2.F32 R3, -RZ, R65.reuse.H0_H0 ;  /* 0x20000041ff037230 */ /* 0x100fe20000004100 */
[----:B------:R-:W-:Y:S01]  /*73a0*/  F2FP.F16.F32.PACK_AB R54, R5, R4 ;  /* 0x000000040536723e */ /* 0x000fe200000000ff */
[----:B------:R-:W-:Y:S01]  /*73b0*/  FMUL R11, R47, R11 ;  /* 0x0000000b2f0b7220 */ /* 0x000fe20000400000 */
[----:B------:R-:W-:Y:S01]  /*73c0*/  FFMA R6, R49, R2, R6 ;  /* 0x0000000231067223 */ /* 0x000fe20000000006 */
[----:B------:R-:W-:Y:S02]  /*73d0*/  HADD2.F32 R2, -RZ, R64.H1_H1 ;  /* 0x30000040ff027230 */ /* 0x000fe40000004100 */
[----:B------:R-:W-:Y:S01]  /*73e0*/  FMUL R9, R47, R13 ;  /* 0x0000000d2f097220 */ /* 0x000fe20000400000 */
[C---:B------:R-:W-:Y:S01]  /*73f0*/  FFMA R11, R49.reuse, R32, R11 ;  /* 0x00000020310b7223 */ /* 0x040fe2000000000b */
[----:B------:R-:W-:Y:S01]  /*7400*/  FFMA R8, R49, R0, R8 ;  /* 0x0000000031087223 */ /* 0x000fe20000000008 */
[C---:B------:R-:W-:Y:S01]  /*7410*/  FMUL R10, R47.reuse, R14 ;  /* 0x0000000e2f0a7220 */ /* 0x040fe20000400000 */
[----:B------:R-:W-:Y:S02]  /*7420*/  HADD2.F32 R0, -RZ, R65.H1_H1 ;  /* 0x30000041ff007230 */ /* 0x000fe40000004100 */
[----:B------:R-:W-:Y:S01]  /*7430*/  FMUL R15, R47, R15 ;  /* 0x0000000f2f0f7220 */ /* 0x000fe20000400000 */
[C---:B------:R-:W-:Y:S01]  /*7440*/  FFMA R9, R49.reuse, R2, R9 ;  /* 0x0000000231097223 */ /* 0x040fe20000000009 */
[C---:B------:R-:W-:Y:S01]  /*7450*/  FFMA R10, R49.reuse, R3, R10 ;  /* 0x00000003310a7223 */ /* 0x040fe2000000000a */
[--C-:B------:R-:W-:Y:S02]  /*7460*/  HADD2.F32 R2, -RZ, R66.reuse.H0_H0 ;  /* 0x20000042ff027230 */ /* 0x100fe40000004100 */
[----:B------:R-:W-:Y:S01]  /*7470*/  FFMA R15, R49, R0, R15 ;  /* 0x00000000310f7223 */ /* 0x000fe2000000000f */
[----:B------:R-:W-:Y:S02]  /*7480*/  HADD2.F32 R3, -RZ, R66.H1_H1 ;  /* 0x30000042ff037230 */ /* 0x000fe40000004100 */
[C---:B------:R-:W-:Y:S01]  /*7490*/  FMUL R13, R47.reuse, R17 ;  /* 0x000000112f0d7220 */ /* 0x040fe20000400000 */
[--C-:B------:R-:W-:Y:S02]  /*74a0*/  HADD2.F32 R0, -RZ, R67.reuse.H0_H0 ;  /* 0x20000043ff007230 */ /* 0x100fe40000004100 */
[----:B------:R-:W-:Y:S01]  /*74b0*/  FMUL R14, R47, R18 ;  /* 0x000000122f0e7220 */ /* 0x000fe20000400000 */
[C---:B------:R-:W-:Y:S01]  /*74c0*/  FFMA R12, R49.reuse, R2, R12 ;  /* 0x00000002310c7223 */ /* 0x040fe2000000000c */
[C---:B------:R-:W-:Y:S01]  /*74d0*/  FFMA R13, R49.reuse, R3, R13 ;  /* 0x00000003310d7223 */ /* 0x040fe2000000000d */
[----:B------:R-:W-:Y:S02]  /*74e0*/  HADD2.F32 R2, -RZ, R67.H1_H1 ;  /* 0x30000043ff027230 */ /* 0x000fe40000004100 */
[----:B------:R-:W-:Y:S01]  /*74f0*/  FFMA R14, R49, R0, R14 ;  /* 0x00000000310e7223 */ /* 0x000fe2000000000e */
[C---:B------:R-:W-:Y:S01]  /*7500*/  FMUL R19, R47.reuse, R19 ;  /* 0x000000132f137220 */ /* 0x040fe20000400000 */
[--C-:B------:R-:W-:Y:S02]  /*7510*/  HADD2.F32 R0, -RZ, R72.reuse.H0_H0 ;  /* 0x20000048ff007230 */ /* 0x100fe40000004100 */
[----:B------:R-:W-:Y:S01]  /*7520*/  FMUL R17, R47, R21 ;  /* 0x000000152f117220 */ /* 0x000fe20000400000 */
[--C-:B------:R-:W-:Y:S02]  /*7530*/  HADD2.F32 R3, -RZ, R73.reuse.H0_H0 ;  /* 0x20000049ff037230 */ /* 0x100fe40000004100 */
[C---:B------:R-:W-:Y:S01]  /*7540*/  FFMA R19, R49.reuse, R2, R19 ;  /* 0x0000000231137223 */ /* 0x040fe20000000013 */
[----:B------:R-:W-:Y:S02]  /*7550*/  HADD2.F32 R2, -RZ, R72.H1_H1 ;  /* 0x30000048ff027230 */ /* 0x000fe40000004100 */
        /* <DEDUP_REMOVED lines=9> */
[----:B------:R-:W-:Y:S01]  /*75f0*/  FMUL R21, R47, R25 ;  /* 0x000000192f157220 */ /* 0x000fe20000400000 */
[----:B------:R-:W-:Y:S01]  /*7600*/  F2FP.F16.F32.PACK_AB R55, R11, R6 ;  /* 0x000000060b37723e */ /* 0x000fe200000000ff */
[--C-:B------:R-:W-:Y:S02]  /*7610*/  HADD2.F32 R3, -RZ, R75.reuse.H0_H0 ;  /* 0x2000004bff037230 */ /* 0x100fe40000004100 */
[----:B------:R-:W-:Y:S01]  /*7620*/  FMUL R22, R47, R26 ;  /* 0x0000001a2f167220 */ /* 0x000fe20000400000 */
[C---:B------:R-:W-:Y:S01]  /*7630*/  FFMA R20, R49.reuse, R2, R20 ;  /* 0x0000000231147223 */ /* 0x040fe20000000014 */
[C---:B------:R-:W-:Y:S01]  /*7640*/  FFMA R21, R49.reuse, R0, R21 ;  /* 0x0000000031157223 */ /* 0x040fe20000000015 */
[----:B------:R1:W-:Y:S01]  /*7650*/  STS.128 [R104+0x2000], R52 ;  /* 0x0020003468007388 */ /* 0x0003e20000000c00 */
[----:B------:R-:W-:Y:S02]  /*7660*/  HADD2.F32 R0, -RZ, R75.H1_H1 ;  /* 0x3000004bff007230 */ /* 0x000fe40000004100 */
[----:B------:R-:W-:Y:S01]  /*7670*/  FFMA R22, R49, R3, R22 ;  /* 0x0000000331167223 */ /* 0x000fe20000000016 */
[----:B------:R-:W-:Y:S01]  /*7680*/  FMUL R27, R47, R27 ;  /* 0x0000001b2f1b7220 */ /* 0x000fe20000400000 */
[--C-:B------:R-:W-:Y:S01]  /*7690*/  HADD2.F32 R2, -RZ, R80.reuse.H0_H0 ;  /* 0x20000050ff027230 */ /* 0x100fe20000004100 */
[----:B------:R-:W-:Y:S01]  /*76a0*/  F2FP.F16.F32.PACK_AB R8, R9, R8 ;  /* 0x000000080908723e */ /* 0x000fe200000000ff */
[----:B------:R-:W-:Y:S01]  /*76b0*/  HADD2.F32 R3, -RZ, R80.H1_H1 ;  /* 0x30000050ff037230 */ /* 0x000fe20000004100 */
[----:B------:R-:W-:Y:S01]  /*76c0*/  F2FP.F16.F32.PACK_AB R9, R15, R10 ;  /* 0x0000000a0f09723e */ /* 0x000fe200000000ff */
[----:B------:R-:W-:Y:S01]  /*76d0*/  FMUL R25, R47, R29 ;  /* 0x0000001d2f197220 */ /* 0x000fe20000400000 */
[--C-:B------:R-:W-:Y:S01]  /*76e0*/  HADD2.F32 R4, -RZ, R81.reuse.H0_H0 ;  /* 0x20000051ff047230 */ /* 0x100fe20000004100 */
[----:B------:R-:W-:Y:S01]  /*76f0*/  F2FP.F16.F32.PACK_AB R10, R13, R12 ;  /* 0x0000000c0d0a723e */ /* 0x000fe200000000ff */
[----:B------:R-:W-:Y:S01]  /*7700*/  FMUL R26, R47, R30 ;  /* 0x0000001e2f1a7220 */ /* 0x000fe20000400000 */
[----:B------:R-:W-:Y:S01]  /*7710*/  F2FP.F16.F32.PACK_AB R11, R19, R14 ;  /* 0x0000000e130b723e */ /* 0x000fe200000000ff */
[C---:B------:R-:W-:Y:S01]  /*7720*/  FFMA R27, R49.reuse, R0, R27 ;  /* 0x00000000311b7223 */ /* 0x040fe2000000001b */
[C---:B------:R-:W-:Y:S01]  /*7730*/  FFMA R24, R49.reuse, R2, R24 ;  /* 0x0000000231187223 */ /* 0x040fe20000000018 */
[----:B------:R-:W-:Y:S02]  /*7740*/  HADD2.F32 R0, -RZ, R81.H1_H1 ;  /* 0x30000051ff007230 */ /* 0x000fe40000004100 */
[----:B------:R-:W-:Y:S01]  /*7750*/  FFMA R25, R49, R3, R25 ;  /* 0x0000000331197223 */ /* 0x000fe20000000019 */
[----:B------:R1:W-:Y:S01]  /*7760*/  STS.128 [R103+0x2010], R8 ;  /* 0x0020100867007388 */ /* 0x0003e20000000c00 */
[----:B------:R-:W-:Y:S01]  /*7770*/  FMUL R31, R47, R31 ;  /* 0x0000001f2f1f7220 */ /* 0x000fe20000400000 */
[--C-:B------:R-:W-:Y:S02]  /*7780*/  HADD2.F32 R2, -RZ, R82.reuse.H0_H0 ;  /* 0x20000052ff027230 */ /* 0x100fe40000004100 */
[----:B------:R-:W-:Y:S01]  /*7790*/  FFMA R26, R49, R4, R26 ;  /* 0x00000004311a7223 */ /* 0x000fe2000000001a */
[----:B------:R-:W-:Y:S02]  /*77a0*/  HADD2.F32 R3, -RZ, R82.H1_H1 ;  /* 0x30000052ff037230 */ /* 0x000fe40000004100 */
[----:B------:R-:W-:Y:S01]  /*77b0*/  FMUL R29, R47, R33 ;  /* 0x000000212f1d7220 */ /* 0x000fe20000400000 */
[--C-:B------:R-:W-:Y:S01]  /*77c0*/  HADD2.F32 R4, -RZ, R83.reuse.H0_H0 ;  /* 0x20000053ff047230 */ /* 0x100fe20000004100 */
[----:B------:R-:W-:Y:S01]  /*77d0*/  F2FP.F16.F32.PACK_AB R16, R17, R16 ;  /* 0x000000101110723e */ /* 0x000fe200000000ff */
[----:B------:R-:W-:Y:S01]  /*77e0*/  FMUL R30, R47, R34 ;  /* 0x000000222f1e7220 */ /* 0x000fe20000400000 */
        /* <DEDUP_REMOVED lines=14> */
[----:B------:R-:W-:Y:S02]  /*78d0*/  F2FP.F16.F32.PACK_AB R27, R35, R30 ;  /* 0x0000001e231b723e */ /* 0x000fe400000000ff */
[----:B------:R-:W-:Y:S02]  /*78e0*/  LEA R0, R60, UR48, 0x3 ;  /* 0x000000303c007c11 */ /* 0x000fe4000f8e18ff */
[----:B------:R-:W-:Y:S01]  /*78f0*/  @P6 SHF.L.U32 R2, R101, 0x1f, RZ ;  /* 0x0000001f65026819 */ /* 0x000fe200000006ff */
        /* <DEDUP_REMOVED lines=9> */
[----:B------:R-:W-:Y:S02]  /*7990*/  UIADD3 UR12, UP0, UPT, UR52, 0x680, URZ ;  /* 0x00000680340c7890 */ /* 0x000fe4000ff1e0ff */
[----:B------:R-:W-:Y:S02]  /*79a0*/  UIADD3 UR9, UPT, UPT, UR41, 0x20, URZ ;  /* 0x0000002029097890 */ /* 0x000fe4000fffe0ff */
[----:B------:R-:W-:Y:S02]  /*79b0*/  UIADD3 UR8, UPT, UPT, UR48, 0x2200, URZ ;  /* 0x0000220030087890 */ /* 0x000fe4000fffe0ff */
[----:B------:R-:W-:Y:S01]  /*79c0*/  UIADD3.X UR13, UPT, UPT, URZ, UR53, URZ, UP0, !UPT ;  /* 0x00000035ff0d7290 */ /* 0x000fe200087fe4ff */
[----:B------:R-:W-:Y:S01]  /*79d0*/  UMOV UR10, UR42 ;  /* 0x0000002a000a7c82 */ /* 0x000fe20008000000 */
[----:B------:R-:W-:Y:S01]  /*79e0*/  UMOV UR11, UR36 ;  /* 0x00000024000b7c82 */ /* 0x000fe20008000000 */
[----:B------:R-:W-:Y:S02]  /*79f0*/  UIADD3 UR5, UPT, UPT, UR41, 0xa0, URZ ;  /* 0x000000a029057890 */ /* 0x000fe4000fffe0ff */
[----:B------:R-:W-:Y:S01]  /*7a00*/  UIADD3 UR4, UPT, UPT, UR48, 0x3200, URZ ;  /* 0x0000320030047890 */ /* 0x000fe2000fffe0ff */
[----:B------:R-:W-:Y:S03]  /*7a10*/  UMOV UR6, UR42 ;  /* 0x0000002a00067c82 */ /* 0x000fe60008000000 */
[----:B------:R2:W-:Y:S01]  /*7a20*/  UTMASTG.3D [UR8], [UR12] ;  /* 0x000000080c0073b5 */ /* 0x0005e20008010000 */
[----:B------:R-:W-:Y:S04]  /*7a30*/  UMOV UR7, UR36 ;  /* 0x0000002400077c82 */ /* 0x000fe80008000000 */
[----:B------:R2:W-:Y:S01]  /*7a40*/  UTMASTG.3D [UR4], [UR12] ;  /* 0x000000040c0073b5 */ /* 0x0005e20008010000 */
[----:B------:R0:W-:Y:S01]  /*7a50*/  UTMACMDFLUSH ;  /* 0x00000000000079b7 */ /* 0x0001e20000000000 */
[----:B--2---:R-:W-:Y:S04]  /*7a60*/  DEPBAR.LE SB0, 0x1 ;  /* 0x000080400000791a */ /* 0x004fe80000000000 */
.L_x_125:
[----:B------:R-:W-:Y:S05]  /*7a70*/  BSYNC.RECONVERGENT B0 ;  /* 0x0000000000007941 */ /* 0x000fea0003800200 */
.L_x_124:
[----:B------:R-:W-:Y:S01]  /*7a80*/  BAR.SYNC.DEFER_BLOCKING 0x1, 0x80 ;  /* 0x0042000000007b1d */ /* 0x000fe20000010000 */
[----:B------:R-:W-:Y:S04]  /*7a90*/  UIADD3 UR40, UPT, UPT, UR51, 0x1, URZ ;  /* 0x0000000133287890 */ /* 0x000fe8000fffe0ff */
[----:B------:R-:W-:Y:S04]  /*7aa0*/  UISETP.NE.AND UP0, UPT, UR40, 0x4, UPT ;  /* 0x000000042800788c */ /* 0x000fe8000bf05270 */
[----:B------:R-:W-:Y:S01]  /*7ab0*/  USEL UR40, UR40, URZ, UP0 ;  /* 0x000000ff28287287 */ /* 0x000fe20008000000 */
[----:B------:R2:W-:Y:S01]  /*7ac0*/  @P6 SYNCS.ARRIVE.TRANS64.RED.A1T0 RZ, [R63+URZ], RZ ;  /* 0x000000ff3fff69a7 */ /* 0x0005e200081004ff */
[----:B------:R-:W-:Y:S01]  /*7ad0*/  BSSY B1, `(.L_x_126) ;  /* 0x0000017000017945 */ /* 0x000fe20003800000 */
[----:B------:R-:W4:Y:S02]  /*7ae0*/  @P6 SYNCS.PHASECHK.TRANS64.TRYWAIT P0, [R0+URZ+0x30], R2 ;  /* 0x00003002000065a7 */ /* 0x000f2400080011ff */
[----:B----4-:R-:W-:Y:S01]  /*7af0*/  @P6 SEL R61, RZ, 0x1, !P0 ;  /* 0x00000001ff3d6807 */ /* 0x010fe20004000000 */
[----:B--2---:R-:W-:Y:S06]  /*7b00*/  @!P6 BRA `(.L_x_127) ;  /* 0x00000000004ce947 */ /* 0x004fec0003800000 */
        /* <DEDUP_REMOVED lines=9> */
[----:B------:R-:W-:Y:S04]  /*7ba0*/  SHF.L.U32 R6, R101, 0x1f, RZ ;  /* 0x0000001f65067819 */ /* 0x000fe800000006ff */
[----:B------:R-:W2:Y:S02]  /*7bb0*/  SYNCS.PHASECHK.TRANS64.TRYWAIT P0, [R0+URZ+0x30], R6 ;  /* 0x00003006000075a7 */ /* 0x000ea400080011ff */
[----:B--2---:R-:W-:Y:S05]  /*7bc0*/  @!P0 BRA `(.L_x_130) ;  /* 0x0000002400c08947 */ /* 0x004fea0003800000 */
.L_x_129:
[----:B------:R-:W-:Y:S05]  /*7bd0*/  BSYNC B0 ;  /* 0x0000000000007941 */ /* 0x000fea0003800000 */
.L_x_128:
[----:B------:R-:W-:Y:S02]  /*7be0*/  ISETP.NE.AND P0, PT, R62, RZ, PT ;  /* 0x000000ff3e00720c */ /* 0x000fe40003f05270 */
[----:B------:R-:W-:Y:S11]  /*7bf0*/  IADD3 R60, PT, PT, R60, 0x1, RZ ;  /* 0x000000013c3c7810 */ /* 0x000ff60007ffe0ff */
[----:B------:R4:W1:Y:S04]  /*7c00*/  @P0 LDS.128 R56, [R5] ;  /* 0x0000000005380984 */ /* 0x0008680000000c00 */
[----:B------:R4:W1:Y:S04]  /*7c10*/  @P0 LDS.128 R64, [R4+0x10] ;  /* 0x0000100004400984 */ /* 0x0008680000000c00 */
[----:B------:R4:W1:Y:S04]  /*7c20*/  @P0 LDS.128 R72, [R3+0x20] ;  /* 0x0000200003480984 */ /* 0x0008680000000c00 */
[----:B------:R4:W1:Y:S02]  /*7c30*/  @P0 LDS.128 R80, [R2+0x30] ;  /* 0x0000300002500984 */ /* 0x0008640000000c00 */
.L_x_127:
[----:B------:R-:W-:Y:S05]  /*7c40*/  BSYNC B1 ;  /* 0x0000000000017941 */ /* 0x000fea0003800000 */
.L_x_126:
        /* <DEDUP_REMOVED lines=21> */
.L_x_131:
        /* <DEDUP_REMOVED lines=151> */
.L_x_133:
[----:B------:R-:W-:Y:S05]  /*8710*/  BSYNC.RECONVERGENT B0 ;  /* 0x0000000000007941 */ /* 0x000fea0003800200 */
.L_x_132:
        /* <DEDUP_REMOVED lines=21> */
.L_x_137:
[----:B------:R-:W-:Y:S05]  /*8870*/  BSYNC B0 ;  /* 0x0000000000007941 */ /* 0x000fea0003800000 */
.L_x_136:
[----:B------:R-:W-:Y:S11]  /*8880*/  ISETP.NE.AND P0, PT, R62, RZ, PT ;  /* 0x000000ff3e00720c */ /* 0x000ff60003f05270 */
[----:B------:R-:W-:Y:S02]  /*8890*/  @!UPT UIADD3 URZ, UPT, UPT, URZ, URZ, URZ ;  /* 0x000000fffffff290 */ /* 0x000fe4000fffe0ff */
[----:B------:R4:W1:Y:S04]  /*88a0*/  @P0 LDS.128 R56, [R4] ;  /* 0x0000000004380984 */ /* 0x0008680000000c00 */
[----:B------:R4:W1:Y:S04]  /*88b0*/  @P0 LDS.128 R64, [R3+0x10] ;  /* 0x0000100003400984 */ /* 0x0008680000000c00 */
[----:B------:R4:W1:Y:S04]  /*88c0*/  @P0 LDS.128 R72, [R2+0x20] ;  /* 0x0000200002480984 */ /* 0x0008680000000c00 */
[----:B------:R4:W1:Y:S02]  /*88d0*/  @P0 LDS.128 R80, [R60+0x30] ;  /* 0x000030003c500984 */ /* 0x0008640000000c00 */
.L_x_135:
[----:B------:R-:W-:Y:S05]  /*88e0*/  BSYNC B1 ;  /* 0x0000000000017941 */ /* 0x000fea0003800000 */
.L_x_134:
        /* <DEDUP_REMOVED lines=21> */
.L_x_139:
[----:B------:R-:W-:Y:S01]  /*8a40*/  ISETP.NE.AND P0, PT, R106, RZ, PT ;  /* 0x000000ff6a00720c */ /* 0x000fe20003f05270 */
[----:B------:R-:W-:Y:S05]  /*8a50*/  WARPSYNC.ALL ;  /* 0x0000000000007948 */ /* 0x000fea0003800000 */
[----:B------:R-:W-:Y:S01]  /*8a60*/  R2UR UR4, R48 ;  /* 0x00000000300472ca */ /* 0x000fe200000e0000 */
[--C-:B-1----:R-:W-:Y:S01]  /*8a70*/  HADD2.F32 R48, -RZ, R56.reuse.H0_H0 ;  /* 0x20000038ff307230 */ /* 0x102fe20000004100 */
[----:B------:R-:W-:Y:S01]  /*8a80*/  IADD3 R112, PT, PT, R112, 0xc0, RZ ;  /* 0x000000c070707810 */ /* 0x000fe20007ffe0ff */
[----:B------:R-:W-:Y:S01]  /*8a90*/  HADD2.F32 R50, -RZ, R56.H1_H1 ;  /* 0x30000038ff327230 */ /* 0x000fe20000004100 */
[----:B------:R-:W-:Y:S01]  /*8aa0*/  BSSY.RECONVERGENT B0, `(.L_x_140) ;  /* 0x000008d000007945 */ /* 0x000fe20003800200 */
[--C-:B------:R-:W-:Y:S01]  /*8ab0*/  HADD2.F32 R51, -RZ, R57.reuse.H0_H0 ;  /* 0x20000039ff337230 */ /* 0x100fe20000004100 */
[----:B------:R-:W-:Y:S01]  /*8ac0*/  LOP3.LUT R112, R112, 0xfefffff8, RZ, 0xc0, !PT ;  /* 0xfefffff870707812 */ /* 0x000fe200078ec0ff */
[----:B------:R-:W-:Y:S02]  /*8ad0*/  HADD2.F32 R52, -RZ, R57.H1_H1 ;  /* 0x30000039ff347230 */ /* 0x000fe40000004100 */
[--C-:B------:R-:W-:Y:S02]  /*8ae0*/  HADD2.F32 R53, -RZ, R58.reuse.H0_H0 ;  /* 0x2000003aff357230 */ /* 0x100fe40000004100 */
[----:B------:R-:W-:Y:S02]  /*8af0*/  HADD2.F32 R54, -RZ, R58.H1_H1 ;  /* 0x3000003aff367230 */ /* 0x000fe40000004100 */
[----:B----4-:R-:W1:Y:S01]  /*8b00*/  LDTM.x32 R4, tmem[UR4+0x60] ;  /* 0x00006004000479ee */ /* 0x010e6200082c0000 */
[----:B------:R-:W-:Y:S01]  /*8b10*/  NOP ;  /* 0x0000000000007918 */ /* 0x000fe20000000000 */
[----:B-1----:R1:W-:Y:S01]  /*8b20*/  SYNCS.ARRIVE.TRANS64.RED.A1T0 RZ, [R112+URZ], RZ ;  /* 0x000000ff70ff79a7 */ /* 0x0023e200081004ff */
[--C-:B------:R-:W-:Y:S02]  /*8b30*/  HADD2.F32 R55, -RZ, R59.reuse.H0_H0 ;  /* 0x2000003bff377230 */ /* 0x100fe40000004100 */
[----:B------:R-:W-:Y:S02]  /*8b40*/  HADD2.F32 R56, -RZ, R59.H1_H1 ;  /* 0x3000003bff387230 */ /* 0x000fe40000004100 */
        /* <DEDUP_REMOVED lines=9> */
[C---:B------:R-:W-:Y:S01]  /*8be0*/  FMUL R4, R47.reuse, R4 ;  /* 0x000000042f047220 */ /* 0x040fe20000400000 */
[C---:B------:R-:W-:Y:S01]  /*8bf0*/  FMUL R5, R47.reuse, R5 ;  /* 0x000000052f057220 */ /* 0x040fe20000400000 */
[C---:B------:R-:W-:Y:S01]  /*8c00*/  FMUL R6, R47.reuse, R6 ;  /* 0x000000062f067220 */ /* 0x040fe20000400000 */
[----:B------:R-:W-:Y:S01]  /*8c10*/  FMUL R7, R47, R7 ;  /* 0x000000072f077220 */ /* 0x000fe20000400000 */
[C---:B------:R-:W-:Y:S01]  /*8c20*/  FFMA R4, R49.reuse, R48, R4 ;  /* 0x0000003031047223 */ /* 0x040fe20000000004 */
[C---:B------:R-:W-:Y:S01]  /*8c30*/  FFMA R5, R49.reuse, R50, R5 ;  /* 0x0000003231057223 */ /* 0x040fe20000000005 */
[C---:B------:R-:W-:Y:S01]  /*8c40*/  FFMA R6, R49.reuse, R51, R6 ;  /* 0x0000003331067223 */ /* 0x040fe20000000006 */
[----:B------:R-:W-:Y:S01]  /*8c50*/  FFMA R7, R49, R52, R7 ;  /* 0x0000003431077223 */ /* 0x000fe20000000007 */
[C---:B------:R-:W-:Y:S01]  /*8c60*/  FMUL R8, R47.reuse, R8 ;  /* 0x000000082f087220 */ /* 0x040fe20000400000 */
[----:B------:R-:W-:Y:S01]  /*8c70*/  FMUL R9, R47, R9 ;  /* 0x000000092f097220 */ /* 0x000fe20000400000 */
[----:B------:R-:W-:Y:S01]  /*8c80*/  F2FP.F16.F32.PACK_AB R4, R5, R4 ;  /* 0x000000040504723e */ /* 0x000fe200000000ff */
[----:B------:R-:W-:Y:S01]  /*8c90*/  FMUL R10, R47, R10 ;  /* 0x0000000a2f0a7220 */ /* 0x000fe20000400000 */
[----:B------:R-:W-:Y:S01]  /*8ca0*/  F2FP.F16.F32.PACK_AB R5, R7, R6 ;  /* 0x000000060705723e */ /* 0x000fe200000000ff */
[C---:B------:R-:W-:Y:S01]  /*8cb0*/  FFMA R8, R49.reuse, R53, R8 ;  /* 0x0000003531087223 */ /* 0x040fe20000000008 */
[C---:B------:R-:W-:Y:S01]  /*8cc0*/  FFMA R9, R49.reuse, R54, R9 ;  /* 0x0000003631097223 */ /* 0x040fe20000000009 */
[----:B------:R-:W-:Y:S01]  /*8cd0*/  FFMA R10, R49, R55, R10 ;  /* 0x00000037310a7223 */ /* 0x000fe2000000000a */
[C---:B------:R-:W-:Y:S01]  /*8ce0*/  FMUL R11, R47.reuse, R11 ;  /* 0x0000000b2f0b7220 */ /* 0x040fe20000400000 */
[C---:B------:R-:W-:Y:S01]  /*8cf0*/  FMUL R0, R47.reuse, R12 ;  /* 0x0000000c2f007220 */ /* 0x040fe20000400000 */
[----:B------:R-:W-:Y:S01]  /*8d00*/  FMUL R2, R47, R13 ;  /* 0x0000000d2f027220 */ /* 0x000fe20000400000 */
[----:B------:R-:W-:Y:S01]  /*8d10*/  F2FP.F16.F32.PACK_AB R6, R9, R8 ;  /* 0x000000080906723e */ /* 0x000fe200000000ff */
[C---:B------:R-:W-:Y:S01]  /*8d20*/  FFMA R11, R49.reuse, R56, R11 ;  /* 0x00000038310b7223 */ /* 0x040fe2000000000b */
[C---:B------:R-:W-:Y:S01]  /*8d30*/  FFMA R0, R49.reuse, R57, R0 ;  /* 0x0000003931007223 */ /* 0x040fe20000000000 */
[----:B------:R-:W-:Y:S01]  /*8d40*/  FFMA R2, R49, R58, R2 ;  /* 0x0000003a31027223 */ /* 0x000fe20000000002 */
[C---:B------:R-:W-:Y:S01]  /*8d50*/  FMUL R3, R47.reuse, R14 ;  /* 0x0000000e2f037220 */ /* 0x040fe20000400000 */
[C---:B------:R-:W-:Y:S01]  /*8d60*/  FMUL R15, R47.reuse, R15 ;  /* 0x0000000f2f0f7220 */ /* 0x040fe20000400000 */
[C---:B------:R-:W-:Y:S01]  /*8d70*/  FMUL R12, R47.reuse, R16 ;  /* 0x000000102f0c7220 */ /* 0x040fe20000400000 */
[----:B------:R-:W-:Y:S01]  /*8d80*/  FMUL R13, R47, R17 ;  /* 0x000000112f0d7220 */ /* 0x000fe20000400000 */
[----:B------:R-:W-:Y:S01]  /*8d90*/  FFMA R3, R49, R59, R3 ;  /* 0x0000003b31037223 */ /* 0x000fe20000000003 */
[----:B------:R-:W-:Y:S01]  /*8da0*/  FMUL R14, R47, R18 ;  /* 0x000000122f0e7220 */ /* 0x000fe20000400000 */
[----:B------:R-:W-:Y:S01]  /*8db0*/  FFMA R15, R49, R60, R15 ;  /* 0x0000003c310f7223 */ /* 0x000fe2000000000f */
[----:B------:R-:W-:Y:S01]  /*8dc0*/  FMUL R19, R47, R19 ;  /* 0x000000132f137220 */ /* 0x000fe20000400000 */
[----:B------:R-:W-:Y:S01]  /*8dd0*/  F2FP.F16.F32.PACK_AB R7, R11, R10 ;  /* 0x0000000a0b07723e */ /* 0x000fe200000000ff */
[----:B------:R-:W-:Y:S01]  /*8de0*/  FFMA R12, R49, R61, R12 ;  /* 0x0000003d310c7223 */ /* 0x000fe2000000000c */
[----:B------:R-:W-:Y:S02]  /*8df0*/  HADD2.F32 R66, -RZ, R72.H1_H1 ;  /* 0x30000048ff427230 */ /* 0x000fe40000004100 */
[----:B------:R-:W-:Y:S01]  /*8e00*/  FMUL R16, R47, R20 ;  /* 0x000000142f107220 */ /* 0x000fe20000400000 */
[----:B------:R-:W-:Y:S01]  /*8e10*/  FFMA R13, R49, R62, R13 ;  /* 0x0000003e310d7223 */ /* 0x000fe2000000000d */
[----:B------:R1:W-:Y:S01]  /*8e20*/  STS.128 [R104+0x6000], R4 ;  /* 0x0060000468007388 */ /* 0x0003e20000000c00 */
[--C-:B------:R-:W-:Y:S02]  /*8e30*/  HADD2.F32 R67, -RZ, R73.reuse.H0_H0 ;  /* 0x20000049ff437230 */ /* 0x100fe40000004100 */
[----:B------:R-:W-:Y:S01]  /*8e40*/  FMUL R17, R47, R21 ;  /* 0x000000152f117220 */ /* 0x000fe20000400000 */
[----:B------:R-:W-:Y:S01]  /*8e50*/  FFMA R14, R49, R63, R14 ;  /* 0x0000003f310e7223 */ /* 0x000fe2000000000e */
[----:B------:R-:W-:Y:S02]  /*8e60*/  HADD2.F32 R68, -RZ, R73.H1_H1 ;  /* 0x30000049ff447230 */ /* 0x000fe40000004100 */
[----:B------:R-:W-:Y:S01]  /*8e70*/  FMUL R18, R47, R22 ;  /* 0x000000162f127220 */ /* 0x000fe20000400000 */
[----:B------:R-:W-:Y:S01]  /*8e80*/  FFMA R19, R49, R64, R19 ;  /* 0x0000004031137223 */ /* 0x000fe20000000013 */
        /* <DEDUP_REMOVED lines=14> */
[----:B------:R-:W-:Y:S01]  /*8f70*/  F2FP.F16.F32.PACK_AB R8, R2, R0 ;  /* 0x000000000208723e */ /* 0x000fe200000000ff */
[----:B------:R-:W-:Y:S01]  /*8f80*/  FFMA R20, R49, R69, R20 ;  /* 0x0000004531147223 */ /* 0x000fe20000000014 */
[----:B------:R-:W-:Y:S01]  /*8f90*/  F2FP.F16.F32.PACK_AB R9, R15, R3 ;  /* 0x000000030f09723e */ /* 0x000fe200000000ff */
[----:B------:R-:W-:Y:S01]  /*8fa0*/  HADD2.F32 R74, -RZ, R80.H1_H1 ;  /* 0x30000050ff4a7230 */ /* 0x000fe20000004100 */
[----:B------:R-:W-:Y:S01]  /*8fb0*/  F2FP.F16.F32.PACK_AB R10, R13, R12 ;  /* 0x0000000c0d0a723e */ /* 0x000fe200000000ff */
[----:B------:R-:W-:Y:S01]  /*8fc0*/  FMUL R24, R47, R28 ;  /* 0x0000001c2f187220 */ /* 0x000fe20000400000 */
[----:B------:R-:W-:Y:S01]  /*8fd0*/  F2FP.F16.F32.PACK_AB R11, R19, R14 ;  /* 0x0000000e130b723e */ /* 0x000fe200000000ff */
[----:B------:R-:W-:Y:S01]  /*8fe0*/  FFMA R21, R49, R70, R21 ;  /* 0x0000004631157223 */ /* 0x000fe20000000015 */
[--C-:B------:R-:W-:Y:S02]  /*8ff0*/  HADD2.F32 R75, -RZ, R81.reuse.H0_H0 ;  /* 0x20000051ff4b7230 */ /* 0x100fe40000004100 */
[----:B------:R-:W-:Y:S01]  /*9000*/  FMUL R25, R47, R29 ;  /* 0x0000001d2f197220 */ /* 0x000fe20000400000 */
[----:B------:R-:W-:Y:S01]  /*9010*/  FFMA R22, R49, R71, R22 ;  /* 0x0000004731167223 */ /* 0x000fe20000000016 */
[----:B------:R1:W-:Y:S01]  /*9020*/  STS.128 [R103+0x6010], R8 ;  /* 0x0060100867007388 */ /* 0x0003e20000000c00 */
        /* <DEDUP_REMOVED lines=13> */
[----:B------:R-:W-:Y:S02]  /*9100*/  HADD2.F32 R80, -RZ, R83.H1_H1 ;  /* 0x30000053ff507230 */ /* 0x000fe40000004100 */
[----:B------:R-:W-:Y:S01]  /*9110*/  FMUL R30, R47, R34 ;  /* 0x000000222f1e7220 */ /* 0x000fe20000400000 */
        /* <DEDUP_REMOVED lines=37> */
.L_x_141:
[----:B------:R-:W-:Y:S05]  /*9370*/  BSYNC.RECONVERGENT B0 ;  /* 0x0000000000007941 */ /* 0x000fea0003800200 */
.L_x_140:
[----:B------:R-:W-:Y:S01]  /*9380*/  BAR.SYNC.DEFER_BLOCKING 0x1, 0x80 ;  /* 0x0042000000007b1d */ /* 0x000fe20000010000 */
[----:B------:R-:W-:Y:S01]  /*9390*/  UISETP.NE.AND UP0, UPT, UR49, -0x4, UPT ;  /* 0xfffffffc3100788c */ /* 0x000fe2000bf05270 */
[----:B------:R-:W-:Y:S08]  /*93a0*/  IADD3 R45, PT, PT, R45, 0x1, RZ ;  /* 0x000000012d2d7810 */ /* 0x000ff00007ffe0ff */
[----:B------:R-:W-:Y:S05]  /*93b0*/  BRA.U !UP0, `(.L_x_142) ;  /* 0x0000000108287547 */ /* 0x000fea000b800000 */
[----:B------:R-:W-:Y:S01]  /*93c0*/  ISETP.NE.AND P0, PT, R111, RZ, PT ;  /* 0x000000ff6f00720c */ /* 0x000fe20003f05270 */
[----:B------:R-:W-:Y:S01]  /*93d0*/  IMAD.U32 R2, RZ, RZ, UR51 ;  /* 0x00000033ff027e24 */ /* 0x000fe2000f8e00ff */
[----:B------:R-:W-:Y:S01]  /*93e0*/  UIADD3 UR51, UPT, UPT, UR51, 0x1, URZ ;  /* 0x0000000133337890 */ /* 0x000fe2000fffe0ff */
[----:B------:R-:W-:Y:S03]  /*93f0*/  IMAD.U32 R0, RZ, RZ, UR37 ;  /* 0x00000025ff007e24 */ /* 0x000fe6000f8e00ff */
[----:B------:R-:W-:Y:S04]  /*9400*/  UISETP.NE.AND UP0, UPT, UR51, 0x4, UPT ;  /* 0x000000043300788c */ /* 0x000fe8000bf05270 */
[----:B------:R-:W-:Y:S03]  /*9410*/  USEL UR51, UR51, URZ, UP0 ;  /* 0x000000ff33337287 */ /* 0x000fe60008000000 */
[----:B------:R-:W-:Y:S05]  /*9420*/  @P0 LEA R2, R2, UR48, 0x3 ;  /* 0x0000003002020c11 */ /* 0x000fea000f8e18ff */
[----:B------:R-:W-:Y:S05]  /*9430*/  @P0 VIADD R2, R2, 0x50 ;  /* 0x0000005002020836 */ /* 0x000fea0000000000 */
[----:B------:R-:W-:Y:S04]  /*9440*/  @P0 PRMT R0, R0, 0x654, R2 ;  /* 0x0000065400000816 */ /* 0x000fe80000000002 */
[----:B------:R2:W-:Y:S03]  /*9450*/  @P0 SYNCS.ARRIVE.TRANS64.RED.A1T0 RZ, [R0+URZ], RZ ;  /* 0x000000ff00ff09a7 */ /* 0x0005e600081004ff */
.L_x_142:
[----:B------:R-:W-:Y:S01]  /*9460*/  ISETP.NE.AND P2, PT, R107, RZ, PT ;  /* 0x000000ff6b00720c */ /* 0x000fe20003f45270 */
[----:B------:R-:W-:Y:S01]  /*9470*/  UIADD3 UR49, UPT, UPT, UR49, 0x4, URZ ;  /* 0x0000000431317890 */ /* 0x000fe2000fffe0ff */
[----:B------:R-:W-:Y:S01]  /*9480*/  ISETP.NE.AND P0, PT, R109, 0x2, PT ;  /* 0x000000026d00780c */ /* 0x000fe20003f05270 */
[----:B------:R-:W-:Y:S01]  /*9490*/  IMAD.IADD R15, R43, 0x1, R90 ;  /* 0x000000012b0f7824 */ /* 0x000fe200078e025a */
[----:B------:R-:W-:Y:S01]  /*94a0*/  ISETP.NE.AND P1, PT, R45, 0x4, PT ;  /* 0x000000042d00780c */ /* 0x000fe20003f25270 */
[----:B------:R-:W-:Y:S01]  /*94b0*/  IMAD.IADD R14, R44, 0x1, R91 ;  /* 0x000000012c0e7824 */ /* 0x000fe200078e025b */
[----:B------:R-:W-:Y:S02]  /*94c0*/  SEL R2, RZ, 0x1, P0 ;  /* 0x00000001ff027807 */ /* 0x000fe40000000000 */
[----:B--2---:R-:W-:Y:S02]  /*94d0*/  SEL R0, RZ, 0x1, P1 ;  /* 0x00000001ff007807 */ /* 0x004fe40000800000 */
[----:B------:R-:W-:Y:S02]  /*94e0*/  LOP3.LUT R99, R99, R2, RZ, 0x3c, !PT ;  /* 0x0000000263637212 */ /* 0x000fe400078e3cff */
[----:B------:R-:W-:Y:S02]  /*94f0*/  LOP3.LUT R100, R100, R0, RZ, 0x3c, !PT ;  /* 0x0000000064647212 */ /* 0x000fe400078e3cff */
[----:B------:R-:W-:Y:S02]  /*9500*/  @P2 R2UR UR36, R98 ;  /* 0x00000000622422ca */ /* 0x000fe400000e0000 */
[----:B------:R-:W-:Y:S02]  /*9510*/  SEL R109, R109, RZ, P0 ;  /* 0x000000ff6d6d7207 */ /* 0x000fe40000000000 */
[----:B------:R-:W-:Y:S01]  /*9520*/  SEL R45, R45, RZ, P1 ;  /* 0x000000ff2d2d7207 */ /* 0x000fe20000800000 */
[----:B------:R-:W-:Y:S10]  /*9530*/  @P2 BRA `(.L_x_143) ;  /* 0xffffffc000082947 */ /* 0x000ff4000383ffff */
[----:B------:R-:W-:-:S09]  /*9540*/  UISETP.NE.AND UP0, UPT, UR50, URZ, UPT ;  /* 0x000000ff3200728c */ /* 0x000fd2000bf05270 */
[----:B------:R-:W-:Y:S05]  /*9550*/  BRA.U !UP0, `(.L_x_144) ;  /* 0x0000000108487547 */ /* 0x000fea000b800000 */
[----:B------:R-:W2:Y:S02]  /*9560*/  LDCU.64 UR4, c[0x0][0x890] ;  /* 0x00011200ff0477ac */ /* 0x000ea40008000a00 */
[----:B--2---:R-:W-:-:S04]  /*9570*/  UISETP.NE.U32.AND UP0, UPT, UR4, URZ, UPT ;  /* 0x000000ff0400728c */ /* 0x004fc8000bf05070 */
[----:B------:R-:W-:-:S09]  /*9580*/  UISETP.NE.AND.EX UP0, UPT, UR5, URZ, UPT, UP0 ;  /* 0x000000ff0500728c */ /* 0x000fd2000bf05300 */
[----:B------:R-:W-:Y:S05]  /*9590*/  BRA.U UP0, `(.L_x_145) ;  /* 0x00000001000c7547 */ /* 0x000fea000b800000 */
[----:B------:R-:W-:-:S13]  /*95a0*/  FSETP.NEU.AND P0, PT, R49, RZ, PT ;  /* 0x000000ff3100720b */ /* 0x000fda0003f0d000 */
[----:B------:R-:W-:Y:S05]  /*95b0*/  @!P0 EXIT ;  /* 0x000000000000894d */ /* 0x000fea0003800000 */
[----:B------:R-:W-:Y:S05]  /*95c0*/  BRA `(.L_x_144) ;  /* 0x00000000002c7947 */ /* 0x000fea0003800000 */
.L_x_145:
[----:B------:R-:W-:Y:S01]  /*95d0*/  ISETP.NE.AND P0, PT, R108, RZ, PT ;  /* 0x000000ff6c00720c */ /* 0x000fe20003f05270 */
[----:B------:R-:W-:-:S12]  /*95e0*/  BSSY.RECONVERGENT B0, `(.L_x_144) ;  /* 0x0000009000007945 */ /* 0x000fd80003800200 */
[----:B------:R-:W-:Y:S05]  /*95f0*/  @P0 BRA `(.L_x_146) ;  /* 0x0000000000140947 */ /* 0x000fea0003800000 */
[----:B------:R-:W2:Y:S02]  /*9600*/  LDCU.64 UR4, c[0x0][0x888] ;  /* 0x00011100ff0477ac */ /* 0x000ea40008000a00 */
[----:B--2---:R-:W-:-:S04]  /*9610*/  ISETP.NE.U32.AND P0, PT, RZ, UR4, PT ;  /* 0x00000004ff007c0c */ /* 0x004fc8000bf05070 */
[----:B------:R-:W-:-:S13]  /*9620*/  ISETP.NE.AND.EX P0, PT, RZ, UR5, PT, P0 ;  /* 0x00000005ff007c0c */ /* 0x000fda000bf05300 */
[----:B------:R-:W-:Y:S05]  /*9630*/  @!P0 EXIT ;  /* 0x000000000000894d */ /* 0x000fea0003800000 */
[----:B------:R-:W-:Y:S05]  /*9640*/  BRA `(.L_x_147) ;  /* 0x0000000000087947 */ /* 0x000fea0003800000 */
.L_x_146:
[----:B------:R-:W-:-:S13]  /*9650*/  FSETP.NEU.AND P0, PT, R49, RZ, PT ;  /* 0x000000ff3100720b */ /* 0x000fda0003f0d000 */
[----:B------:R-:W-:Y:S05]  /*9660*/  @!P0 EXIT ;  /* 0x000000000000894d */ /* 0x000fea0003800000 */
.L_x_147:
[----:B------:R-:W-:Y:S05]  /*9670*/  BSYNC.RECONVERGENT B0 ;  /* 0x0000000000007941 */ /* 0x000fea0003800200 */
.L_x_144:
[----:B------:R-:W-:Y:S01]  /*9680*/  ULEA UR4, UR51, UR48, 0x3 ;  /* 0x0000003033047291 */ /* 0x000fe2000f8e18ff */
[----:B------:R-:W-:-:S04]  /*9690*/  DEPBAR.LE SB0, 0x0 ;  /* 0x000080000000791a */ /* 0x000fc80000000000 */
[----:B------:R-:W-:-:S04]  /*96a0*/  UIADD3 UR4, UPT, UPT, UR4, 0x50, URZ ;  /* 0x0000005004047890 */ /* 0x000fc8000fffe0ff */
[----:B------:R-:W-:-:S09]  /*96b0*/  UPRMT UR4, UR37, 0x654, UR4 ;  /* 0x0000065425047896 */ /* 0x000fd20008000004 */
[----:B------:R-:W-:Y:S01]  /*96c0*/  SYNCS.ARRIVE.TRANS64.RED.A1T0 RZ, [UR4], RZ ;  /* 0x000000ffffff79a7 */ /* 0x000fe20008100404 */
[----:B------:R-:W-:Y:S05]  /*96d0*/  EXIT ;  /* 0x000000000000794d */ /* 0x000fea0003800000 */
.L_x_24:
[----:B--2---:R2:W4:Y:S02]  /*96e0*/  SYNCS.PHASECHK.TRANS64.TRYWAIT P0, [R2+URZ+0xf0], R3 ;  /* 0x0000f003020075a7 */ /* 0x00452400080011ff */
[----:B----4-:R-:W-:Y:S05]  /*96f0*/  @!P0 NANOSLEEP.SYNCS 0x989680 ;  /* 0x009896800000895d */ /* 0x010fea0003900000 */
[----:B------:R-:W4:Y:S02]  /*9700*/  @!P0 SYNCS.PHASECHK.TRANS64 P0, [R2+URZ+0xf0], R3 ;  /* 0x0000f003020085a7 */ /* 0x000f2400080010ff */
[----:B----4-:R-:W-:Y:S05]  /*9710*/  @!P0 BRA `(.L_x_24) ;  /* 0xfffffffc00f08947 */ /* 0x010fea000383ffff */
[----:B------:R-:W-:Y:S05]  /*9720*/  BRA `(.L_x_148) ;  /* 0xffffff8000307947 */ /* 0x000fea000383ffff */
.L_x_27:
[----:B------:R-:W-:-:S07]  /*9730*/  MOV R2, UR33 ;  /* 0x0000002100027c02 */ /* 0x000fce0008000f00 */
.L_x_149:
[----:B-1----:R1:W2:Y:S02]  /*9740*/  SYNCS.PHASECHK.TRANS64.TRYWAIT P0, [R2+URZ+0x18], R4 ;  /* 0x00001804020075a7 */ /* 0x0022a400080011ff */
[----:B--2---:R-:W-:Y:S05]  /*9750*/  @!P0 NANOSLEEP.SYNCS 0x989680 ;  /* 0x009896800000895d */ /* 0x004fea0003900000 */
[----:B------:R-:W2:Y:S02]  /*9760*/  @!P0 SYNCS.PHASECHK.TRANS64 P0, [R2+URZ+0x18], R4 ;  /* 0x00001804020085a7 */ /* 0x000ea400080010ff */
[----:B--2---:R-:W-:Y:S05]  /*9770*/  @!P0 BRA `(.L_x_149) ;  /* 0xfffffffc00f08947 */ /* 0x004fea000383ffff */
[----:B------:R-:W-:Y:S05]  /*9780*/  BRA `(.L_x_26) ;  /* 0xffffff8000987947 */ /* 0x000fea000383ffff */
.L_x_34:
[----:B-1----:R-:W-:-:S07]  /*9790*/  MOV R2, UR17 ;  /* 0x0000001100027c02 */ /* 0x002fce0008000f00 */
.L_x_150:
[----:B-1----:R1:W2:Y:S02]  /*97a0*/  SYNCS.PHASECHK.TRANS64.TRYWAIT P0, [R2+URZ+0x18], R4 ;  /* 0x00001804020075a7 */ /* 0x0022a400080011ff */
[----:B--2---:R-:W-:Y:S05]  /*97b0*/  @!P0 NANOSLEEP.SYNCS 0x989680 ;  /* 0x009896800000895d */ /* 0x004fea0003900000 */
[----:B------:R-:W2:Y:S02]  /*97c0*/  @!P0 SYNCS.PHASECHK.TRANS64 P0, [R2+URZ+0x18], R4 ;  /* 0x00001804020085a7 */ /* 0x000ea400080010ff */
[----:B--2---:R-:W-:Y:S05]  /*97d0*/  @!P0 BRA `(.L_x_150) ;  /* 0xfffffffc00f08947 */ /* 0x004fea000383ffff */
[----:B------:R-:W-:Y:S05]  /*97e0*/  BRA `(.L_x_33) ;  /* 0xffffff8400547947 */ /* 0x000fea000383ffff */
.L_x_39:
[----:B-1----:R1:W2:Y:S02]  /*97f0*/  SYNCS.PHASECHK.TRANS64.TRYWAIT P0, [R2+URZ+0x80], R3 ;  /* 0x00008003020075a7 */ /* 0x0022a400080011ff */
[----:B--2---:R-:W-:Y:S05]  /*9800*/  @!P0 NANOSLEEP.SYNCS 0x989680 ;  /* 0x009896800000895d */ /* 0x004fea0003900000 */
[----:B------:R-:W2:Y:S02]  /*9810*/  @!P0 SYNCS.PHASECHK.TRANS64 P0, [R2+URZ+0x80], R3 ;  /* 0x00008003020085a7 */ /* 0x000ea400080010ff */
[----:B--2---:R-:W-:Y:S05]  /*9820*/  @!P0 BRA `(.L_x_39) ;  /* 0xfffffffc00f08947 */ /* 0x004fea000383ffff */
[----:B------:R-:W-:Y:S05]  /*9830*/  BRA `(.L_x_151) ;  /* 0xffffff8400f87947 */ /* 0x000fea000383ffff */
.L_x_43:
[----:B---3--:R-:W-:-:S07]  /*9840*/  MOV R0, UR4 ;  /* 0x0000000400007c02 */ /* 0x008fce0008000f00 */
.L_x_152:
[----:B-1----:R1:W2:Y:S02]  /*9850*/  SYNCS.PHASECHK.TRANS64.TRYWAIT P0, [R0+URZ], R2 ;  /* 0x00000002000075a7 */ /* 0x0022a400080011ff */
[----:B--2---:R-:W-:Y:S05]  /*9860*/  @!P0 NANOSLEEP.SYNCS 0x989680 ;  /* 0x009896800000895d */ /* 0x004fea0003900000 */
[----:B------:R-:W2:Y:S02]  /*9870*/  @!P0 SYNCS.PHASECHK.TRANS64 P0, [R0+URZ], R2 ;  /* 0x00000002000085a7 */ /* 0x000ea400080010ff */
[----:B--2---:R-:W-:Y:S05]  /*9880*/  @!P0 BRA `(.L_x_152) ;  /* 0xfffffffc00f08947 */ /* 0x004fea000383ffff */
[----:B------:R-:W-:Y:S05]  /*9890*/  BRA `(.L_x_153) ;  /* 0xffffff8c00687947 */ /* 0x000fea000383ffff */
.L_x_44:
[----:B---3--:R-:W-:-:S07]  /*98a0*/  MOV R0, UR4 ;  /* 0x0000000400007c02 */ /* 0x008fce0008000f00 */
.L_x_154:
[----:B-1----:R1:W2:Y:S02]  /*98b0*/  SYNCS.PHASECHK.TRANS64.TRYWAIT P0, [R0+URZ], R2 ;  /* 0x00000002000075a7 */ /* 0x0022a400080011ff */
[----:B--2---:R-:W-:Y:S05]  /*98c0*/  @!P0 NANOSLEEP.SYNCS 0x989680 ;  /* 0x009896800000895d */ /* 0x004fea0003900000 */
[----:B------:R-:W2:Y:S02]  /*98d0*/  @!P0 SYNCS.PHASECHK.TRANS64 P0, [R0+URZ], R2 ;  /* 0x00000002000085a7 */ /* 0x000ea400080010ff */
[----:B--2---:R-:W-:Y:S05]  /*98e0*/  @!P0 BRA `(.L_x_154) ;  /* 0xfffffffc00f08947 */ /* 0x004fea000383ffff */
[----:B------:R-:W-:Y:S05]  /*98f0*/  BRA `(.L_x_155) ;  /* 0xffffff8c00747947 */ /* 0x000fea000383ffff */
.L_x_47:
[----:B-1----:R1:W2:Y:S02]  /*9900*/  SYNCS.PHASECHK.TRANS64.TRYWAIT P0, [R0+URZ+0xe0], R4 ;  /* 0x0000e004000075a7 */ /* 0x0022a400080011ff */
[----:B--2---:R-:W-:Y:S05]  /*9910*/  @!P0 NANOSLEEP.SYNCS 0x989680 ;  /* 0x009896800000895d */ /* 0x004fea0003900000 */
[----:B------:R-:W2:Y:S02]  /*9920*/  @!P0 SYNCS.PHASECHK.TRANS64 P0, [R0+URZ+0xe0], R4 ;  /* 0x0000e004000085a7 */ /* 0x000ea400080010ff */
[----:B--2---:R-:W-:Y:S05]  /*9930*/  @!P0 BRA `(.L_x_47) ;  /* 0xfffffffc00f08947 */ /* 0x004fea000383ffff */
[----:B------:R-:W-:Y:S05]  /*9940*/  BRA `(.L_x_156) ;  /* 0xffffff8c00d47947 */ /* 0x000fea000383ffff */
.L_x_48:
[----:B------:R-:W-:-:S07]  /*9950*/  MOV R0, UR5 ;  /* 0x0000000500007c02 */ /* 0x000fce0008000f00 */
.L_x_157:
[----:B-1----:R1:W2:Y:S02]  /*9960*/  SYNCS.PHASECHK.TRANS64.TRYWAIT P0, [R0+URZ+0x90], R5 ;  /* 0x00009005000075a7 */ /* 0x0022a400080011ff */
[----:B--2---:R-:W-:Y:S05]  /*9970*/  @!P0 NANOSLEEP.SYNCS 0x989680 ;  /* 0x009896800000895d */ /* 0x004fea0003900000 */
[----:B------:R-:W2:Y:S02]  /*9980*/  @!P0 SYNCS.PHASECHK.TRANS64 P0, [R0+URZ+0x90], R5 ;  /* 0x00009005000085a7 */ /* 0x000ea400080010ff */
[----:B--2---:R-:W-:Y:S05]  /*9990*/  @!P0 BRA `(.L_x_157) ;  /* 0xfffffffc00f08947 */ /* 0x004fea000383ffff */
[----:B------:R-:W-:Y:S05]  /*99a0*/  BRA `(.L_x_158) ;  /* 0xffffff8c00e47947 */ /* 0x000fea000383ffff */
.L_x_49:
[----:B-1----:R1:W2:Y:S02]  /*99b0*/  SYNCS.PHASECHK.TRANS64.TRYWAIT P1, [R0+URZ+0x80], R4 ;  /* 0x00008004000075a7 */ /* 0x0022a400080211ff */
[----:B--2---:R-:W-:Y:S05]  /*99c0*/  @!P1 NANOSLEEP.SYNCS 0x989680 ;  /* 0x009896800000995d */ /* 0x004fea0003900000 */
[----:B------:R-:W2:Y:S02]  /*99d0*/  @!P1 SYNCS.PHASECHK.TRANS64 P1, [R0+URZ+0x80], R4 ;  /* 0x00008004000095a7 */ /* 0x000ea400080210ff */
[----:B--2---:R-:W-:Y:S05]  /*99e0*/  @!P1 BRA `(.L_x_49) ;  /* 0xfffffffc00f09947 */ /* 0x004fea000383ffff */
[----:B------:R-:W-:Y:S05]  /*99f0*/  BRA `(.L_x_159) ;  /* 0xffffff9000147947 */ /* 0x000fea000383ffff */
.L_x_52:
[----:B------:R-:W-:-:S07]  /*9a00*/  MOV R0, UR5 ;  /* 0x0000000500007c02 */ /* 0x000fce0008000f00 */
.L_x_160:
[----:B-1----:R1:W2:Y:S02]  /*9a10*/  SYNCS.PHASECHK.TRANS64.TRYWAIT P0, [R0+URZ+0x90], R2 ;  /* 0x00009002000075a7 */ /* 0x0022a400080011ff */
[----:B--2---:R-:W-:Y:S05]  /*9a20*/  @!P0 NANOSLEEP.SYNCS 0x989680 ;  /* 0x009896800000895d */ /* 0x004fea0003900000 */
[----:B------:R-:W2:Y:S02]  /*9a30*/  @!P0 SYNCS.PHASECHK.TRANS64 P0, [R0+URZ+0x90], R2 ;  /* 0x00009002000085a7 */ /* 0x000ea400080010ff */
[----:B--2---:R-:W-:Y:S05]  /*9a40*/  @!P0 BRA `(.L_x_160) ;  /* 0xfffffffc00f08947 */ /* 0x004fea000383ffff */
[----:B------:R-:W-:Y:S05]  /*9a50*/  BRA `(.L_x_51) ;  /* 0xffffff9000687947 */ /* 0x000fea000383ffff */
.L_x_61:
[----:B-1----:R-:W-:-:S04]  /*9a60*/  MOV R4, UR6 ;  /* 0x0000000600047c02 */ /* 0x002fc80008000f00 */
[----:B------:R1:W2:Y:S03]  /*9a70*/  SYNCS.PHASECHK.TRANS64.TRYWAIT P0, [R4+URZ+0x8], R5 ;  /* 0x00000805040075a7 */ /* 0x0002a600080011ff */
[----:B--2---:R-:W-:Y:S05]  /*9a80*/  @!P0 NANOSLEEP.SYNCS 0x989680 ;  /* 0x009896800000895d */ /* 0x004fea0003900000 */
[----:B------:R-:W2:Y:S02]  /*9a90*/  @!P0 SYNCS.PHASECHK.TRANS64 P0, [R4+URZ+0x8], R5 ;  /* 0x00000805040085a7 */ /* 0x000ea400080010ff */
[----:B--2---:R-:W-:Y:S05]  /*9aa0*/  @!P0 BRA `(.L_x_61) ;  /* 0xfffffffc00ec8947 */ /* 0x004fea000383ffff */
[----:B------:R-:W-:Y:S05]  /*9ab0*/  BRA `(.L_x_60) ;  /* 0xffffff94001c7947 */ /* 0x000fea000383ffff */
.L_x_63:
[----:B------:R-:W-:Y:S01]  /*9ac0*/  BSSY B0, `(.L_x_161) ;  /* 0x0000006000007945 */ /* 0x000fe20003800000 */
[----:B------:R-:W-:-:S07]  /*9ad0*/  MOV R15, 0xffffffff ;  /* 0xffffffff000f7802 */ /* 0x000fce0000000f00 */
[----:B-1---5:R-:W-:Y:S05]  /*9ae0*/  WARPSYNC.COLLECTIVE R15, `(.L_x_162) ;  /* 0x000000000f0c7348 */ /* 0x022fea0003c00000 */
[----:B------:R-:W-:Y:S02]  /*9af0*/  ELECT P6, UR79, PT ;  /* 0x00000000004f782f */ /* 0x000fe400038c0000 */
[----:B------:R-:W-:Y:S01]  /*9b00*/  MOV R14, UR79 ;  /* 0x0000004f000e7c02 */ /* 0x000fe20008000f00 */
[----:B-1---5:R-:W-:Y:S10]  /*9b10*/  ENDCOLLECTIVE ;  /* 0x000000000000791b */ /* 0x022ff40003800000 */
.L_x_162:
[----:B------:R-:W-:Y:S05]  /*9b20*/  BSYNC B0 ;  /* 0x0000000000007941 */ /* 0x000fea0003800000 */
.L_x_161:
[----:B------:R-:W-:Y:S05]  /*9b30*/  BRA `(.L_x_163) ;  /* 0xffffff94004c7947 */ /* 0x000fea000383ffff */
.L_x_65:
[----:B-1----:R-:W-:-:S04]  /*9b40*/  MOV R2, UR6 ;  /* 0x0000000600027c02 */ /* 0x002fc80008000f00 */
[----:B------:R1:W2:Y:S03]  /*9b50*/  SYNCS.PHASECHK.TRANS64.TRYWAIT P0, [R2+URZ+0x8], R3 ;  /* 0x00000803020075a7 */ /* 0x0002a600080011ff */
[----:B--2---:R-:W-:Y:S05]  /*9b60*/  @!P0 NANOSLEEP.SYNCS 0x989680 ;  /* 0x009896800000895d */ /* 0x004fea0003900000 */
[----:B------:R-:W2:Y:S02]  /*9b70*/  @!P0 SYNCS.PHASECHK.TRANS64 P0, [R2+URZ+0x8], R3 ;  /* 0x00000803020085a7 */ /* 0x000ea400080010ff */
[----:B--2---:R-:W-:Y:S05]  /*9b80*/  @!P0 BRA `(.L_x_65) ;  /* 0xfffffffc00ec8947 */ /* 0x004fea000383ffff */
[----:B------:R-:W-:Y:S05]  /*9b90*/  BRA `(.L_x_64) ;  /* 0xffffff9400507947 */ /* 0x000fea000383ffff */
.L_x_66:
[----:B-1----:R1:W2:Y:S02]  /*9ba0*/  SYNCS.PHASECHK.TRANS64.TRYWAIT P0, [R0+URZ+0x80], R4 ;  /* 0x00008004000075a7 */ /* 0x0022a400080011ff */
[----:B--2---:R-:W-:Y:S05]  /*9bb0*/  @!P0 NANOSLEEP.SYNCS 0x989680 ;  /* 0x009896800000895d */ /* 0x004fea0003900000 */
[----:B------:R-:W2:Y:S02]  /*9bc0*/  @!P0 SYNCS.PHASECHK.TRANS64 P0, [R0+URZ+0x80], R4 ;  /* 0x00008004000085a7 */ /* 0x000ea400080010ff */
[----:B--2---:R-:W-:Y:S05]  /*9bd0*/  @!P0 BRA `(.L_x_66) ;  /* 0xfffffffc00f08947 */ /* 0x004fea000383ffff */
[----:B------:R-:W-:Y:S05]  /*9be0*/  BRA `(.L_x_164) ;  /* 0xffffff98003c7947 */ /* 0x000fea000383ffff */
.L_x_68:
[----:B------:R-:W-:-:S07]  /*9bf0*/  MOV R0, UR9 ;  /* 0x0000000900007c02 */ /* 0x000fce0008000f00 */
.L_x_165:
[----:B-1----:R1:W2:Y:S02]  /*9c00*/  SYNCS.PHASECHK.TRANS64.TRYWAIT P0, [R0+URZ+0xc0], R4 ;  /* 0x0000c004000075a7 */ /* 0x0022a400080011ff */
[----:B--2---:R-:W-:Y:S05]  /*9c10*/  @!P0 NANOSLEEP.SYNCS 0x989680 ;  /* 0x009896800000895d */ /* 0x004fea0003900000 */
[----:B------:R-:W2:Y:S02]  /*9c20*/  @!P0 SYNCS.PHASECHK.TRANS64 P0, [R0+URZ+0xc0], R4 ;  /* 0x0000c004000085a7 */ /* 0x000ea400080010ff */
[----:B--2---:R-:W-:Y:S05]  /*9c30*/  @!P0 BRA `(.L_x_165) ;  /* 0xfffffffc00f08947 */ /* 0x004fea000383ffff */
[----:B------:R-:W-:Y:S05]  /*9c40*/  BRA `(.L_x_166) ;  /* 0xffffff9800887947 */ /* 0x000fea000383ffff */
.L_x_71:
[----:B------:R-:W-:Y:S07]  /*9c50*/  MOV R0, UR8 ;  /* 0x0000000800007c02 */ /* 0x000fee0008000f00 */
.L_x_167:
[----:B-1----:R1:W2:Y:S02]  /*9c60*/  SYNCS.PHASECHK.TRANS64.TRYWAIT P0, [R0+URZ], R4 ;  /* 0x00000004000075a7 */ /* 0x0022a400080011ff */
[----:B--2---:R-:W-:Y:S05]  /*9c70*/  @!P0 NANOSLEEP.SYNCS 0x989680 ;  /* 0x009896800000895d */ /* 0x004fea0003900000 */
[----:B------:R-:W2:Y:S02]  /*9c80*/  @!P0 SYNCS.PHASECHK.TRANS64 P0, [R0+URZ], R4 ;  /* 0x00000004000085a7 */ /* 0x000ea400080010ff */
[----:B--2---:R-:W-:Y:S05]  /*9c90*/  @!P0 BRA `(.L_x_167) ;  /* 0xfffffffc00f08947 */ /* 0x004fea000383ffff */
[----:B------:R-:W-:Y:S05]  /*9ca0*/  BRA `(.L_x_70) ;  /* 0xffffff98009c7947 */ /* 0x000fea000383ffff */
.L_x_75:
[----:B-1----:R-:W-:-:S07]  /*9cb0*/  MOV R0, UR8 ;  /* 0x0000000800007c02 */ /* 0x002fce0008000f00 */
.L_x_168:
[----:B-1----:R1:W2:Y:S02]  /*9cc0*/  SYNCS.PHASECHK.TRANS64.TRYWAIT P0, [R0+URZ], R2 ;  /* 0x00000002000075a7 */ /* 0x0022a400080011ff */
[----:B--2---:R-:W-:Y:S05]  /*9cd0*/  @!P0 NANOSLEEP.SYNCS 0x989680 ;  /* 0x009896800000895d */ /* 0x004fea0003900000 */
[----:B------:R-:W2:Y:S02]  /*9ce0*/  @!P0 SYNCS.PHASECHK.TRANS64 P0, [R0+URZ], R2 ;  /* 0x00000002000085a7 */ /* 0x000ea400080010ff */
[----:B--2---:R-:W-:Y:S05]  /*9cf0*/  @!P0 BRA `(.L_x_168) ;  /* 0xfffffffc00f08947 */ /* 0x004fea000383ffff */
[----:B------:R-:W-:Y:S05]  /*9d00*/  BRA `(.L_x_169) ;  /* 0xffffff9c00907947 */ /* 0x000fea000383ffff */
.L_x_76:
[----:B------:R-:W-:-:S07]  /*9d10*/  MOV R0, UR8 ;  /* 0x0000000800007c02 */ /* 0x000fce0008000f00 */
.L_x_170:
[----:B-1----:R1:W2:Y:S02]  /*9d20*/  SYNCS.PHASECHK.TRANS64.TRYWAIT P0, [R0+URZ], R3 ;  /* 0x00000003000075a7 */ /* 0x0022a400080011ff */
[----:B--2---:R-:W-:Y:S05]  /*9d30*/  @!P0 NANOSLEEP.SYNCS 0x989680 ;  /* 0x009896800000895d */ /* 0x004fea0003900000 */
[----:B------:R-:W2:Y:S02]  /*9d40*/  @!P0 SYNCS.PHASECHK.TRANS64 P0, [R0+URZ], R3 ;  /* 0x00000003000085a7 */ /* 0x000ea400080010ff */
[----:B--2---:R-:W-:Y:S05]  /*9d50*/  @!P0 BRA `(.L_x_170) ;  /* 0xfffffffc00f08947 */ /* 0x004fea000383ffff */
[----:B------:R-:W-:Y:S05]  /*9d60*/  BRA `(.L_x_171) ;  /* 0xffffff9c009c7947 */ /* 0x000fea000383ffff */
.L_x_77:
[----:B------:R-:W-:-:S07]  /*9d70*/  MOV R0, UR8 ;  /* 0x0000000800007c02 */ /* 0x000fce0008000f00 */
.L_x_172:
[----:B-1----:R1:W2:Y:S02]  /*9d80*/  SYNCS.PHASECHK.TRANS64.TRYWAIT P0, [R0+URZ], R3 ;  /* 0x00000003000075a7 */ /* 0x0022a400080011ff */
[----:B--2---:R-:W-:Y:S05]  /*9d90*/  @!P0 NANOSLEEP.SYNCS 0x989680 ;  /* 0x009896800000895d */ /* 0x004fea0003900000 */
[----:B------:R-:W2:Y:S02]  /*9da0*/  @!P0 SYNCS.PHASECHK.TRANS64 P0, [R0+URZ], R3 ;  /* 0x00000003000085a7 */ /* 0x000ea400080010ff */
[----:B--2---:R-:W-:Y:S05]  /*9db0*/  @!P0 BRA `(.L_x_172) ;  /* 0xfffffffc00f08947 */ /* 0x004fea000383ffff */
[----:B------:R-:W-:Y:S05]  /*9dc0*/  BRA `(.L_x_173) ;  /* 0xffffff9c00a87947 */ /* 0x000fea000383ffff */
.L_x_80:
[----:B------:R-:W-:-:S07]  /*9dd0*/  MOV R0, UR7 ;  /* 0x0000000700007c02 */ /* 0x000fce0008000f00 */
.L_x_174:
[----:B-1----:R1:W2:Y:S02]  /*9de0*/  SYNCS.PHASECHK.TRANS64.TRYWAIT P1, [R0+URZ+0x100], R2 ;  /* 0x00010002000075a7 */ /* 0x0022a400080211ff */
[----:B--2---:R-:W-:Y:S05]  /*9df0*/  @!P1 NANOSLEEP.SYNCS 0x989680 ;  /* 0x009896800000995d */ /* 0x004fea0003900000 */
[----:B------:R-:W2:Y:S02]  /*9e00*/  @!P1 SYNCS.PHASECHK.TRANS64 P1, [R0+URZ+0x100], R2 ;  /* 0x00010002000095a7 */ /* 0x000ea400080210ff */
[----:B--2---:R-:W-:Y:S05]  /*9e10*/  @!P1 BRA `(.L_x_174) ;  /* 0xfffffffc00f09947 */ /* 0x004fea000383ffff */
[----:B------:R-:W-:Y:S05]  /*9e20*/  BRA `(.L_x_175) ;  /* 0xffffff9c00f47947 */ /* 0x000fea000383ffff */
.L_x_85:
[----:B--2---:R2:W4:Y:S02]  /*9e30*/  SYNCS.PHASECHK.TRANS64.TRYWAIT P0, [R0+URZ+0x80], R2 ;  /* 0x00008002000075a7 */ /* 0x00452400080011ff */
[----:B----4-:R-:W-:Y:S05]  /*9e40*/  @!P0 NANOSLEEP.SYNCS 0x989680 ;  /* 0x009896800000895d */ /* 0x010fea0003900000 */
[----:B------:R-:W4:Y:S02]  /*9e50*/  @!P0 SYNCS.PHASECHK.TRANS64 P0, [R0+URZ+0x80], R2 ;  /* 0x00008002000085a7 */ /* 0x000f2400080010ff */
[----:B----4-:R-:W-:Y:S05]  /*9e60*/  @!P0 BRA `(.L_x_85) ;  /* 0xfffffffc00f08947 */ /* 0x010fea000383ffff */
[----:B------:R-:W-:Y:S05]  /*9e70*/  BRA `(.L_x_176) ;  /* 0xffffffa400087947 */ /* 0x000fea000383ffff */
.L_x_88:
[----:B------:R-:W-:Y:S07]  /*9e80*/  MOV R0, UR7 ;  /* 0x0000000700007c02 */ /* 0x000fee0008000f00 */
.L_x_177:
[----:B--2---:R2:W4:Y:S02]  /*9e90*/  SYNCS.PHASECHK.TRANS64.TRYWAIT P0, [R0+URZ+0x78], R2 ;  /* 0x00007802000075a7 */ /* 0x00452400080011ff */
[----:B----4-:R-:W-:Y:S05]  /*9ea0*/  @!P0 NANOSLEEP.SYNCS 0x989680 ;  /* 0x009896800000895d */ /* 0x010fea0003900000 */
[----:B------:R-:W4:Y:S02]  /*9eb0*/  @!P0 SYNCS.PHASECHK.TRANS64 P0, [R0+URZ+0x78], R2 ;  /* 0x00007802000085a7 */ /* 0x000f2400080010ff */
[----:B----4-:R-:W-:Y:S05]  /*9ec0*/  @!P0 BRA `(.L_x_177) ;  /* 0xfffffffc00f08947 */ /* 0x010fea000383ffff */
[----:B------:R-:W-:Y:S05]  /*9ed0*/  BRA `(.L_x_87) ;  /* 0xffffffa400e87947 */ /* 0x000fea000383ffff */
.L_x_91:
[----:B------:R-:W-:Y:S07]  /*9ee0*/  MOV R0, UR7 ;  /* 0x0000000700007c02 */ /* 0x000fee0008000f00 */
.L_x_178:
[----:B-1----:R1:W2:Y:S02]  /*9ef0*/  SYNCS.PHASECHK.TRANS64.TRYWAIT P0, [R0+URZ+0x50], R14 ;  /* 0x0000500e000075a7 */ /* 0x0022a400080011ff */
[----:B--2---:R-:W-:Y:S05]  /*9f00*/  @!P0 NANOSLEEP.SYNCS 0x989680 ;  /* 0x009896800000895d */ /* 0x004fea0003900000 */
[----:B------:R-:W2:Y:S02]  /*9f10*/  @!P0 SYNCS.PHASECHK.TRANS64 P0, [R0+URZ+0x50], R14 ;  /* 0x0000500e000085a7 */ /* 0x000ea400080010ff */
[----:B--2---:R-:W-:Y:S05]  /*9f20*/  @!P0 BRA `(.L_x_178) ;  /* 0xfffffffc00f08947 */ /* 0x004fea000383ffff */
[----:B------:R-:W-:Y:S05]  /*9f30*/  BRA `(.L_x_179) ;  /* 0xffffffa800607947 */ /* 0x000fea000383ffff */
.L_x_92:
[----:B------:R-:W-:Y:S07]  /*9f40*/  MOV R0, UR7 ;  /* 0x0000000700007c02 */ /* 0x000fee0008000f00 */
.L_x_180:
[----:B-1----:R1:W2:Y:S02]  /*9f50*/  SYNCS.PHASECHK.TRANS64.TRYWAIT P0, [R0+URZ+0x58], R14 ;  /* 0x0000580e000075a7 */ /* 0x0022a400080011ff */
[----:B--2---:R-:W-:Y:S05]  /*9f60*/  @!P0 NANOSLEEP.SYNCS 0x989680 ;  /* 0x009896800000895d */ /* 0x004fea0003900000 */
[----:B------:R-:W2:Y:S02]  /*9f70*/  @!P0 SYNCS.PHASECHK.TRANS64 P0, [R0+URZ+0x58], R14 ;  /* 0x0000580e000085a7 */ /* 0x000ea400080010ff */
[----:B--2---:R-:W-:Y:S05]  /*9f80*/  @!P0 BRA `(.L_x_180) ;  /* 0xfffffffc00f08947 */ /* 0x004fea000383ffff */
[----:B------:R-:W-:Y:S05]  /*9f90*/  BRA `(.L_x_181) ;  /* 0xffffffa800b87947 */ /* 0x000fea000383ffff */
.L_x_93:
[----:B------:R-:W-:Y:S07]  /*9fa0*/  MOV R0, UR7 ;  /* 0x0000000700007c02 */ /* 0x000fee0008000f00 */
.L_x_182:
[----:B-1----:R1:W2:Y:S02]  /*9fb0*/  SYNCS.PHASECHK.TRANS64.TRYWAIT P0, [R0+URZ+0x60], R14 ;  /* 0x0000600e000075a7 */ /* 0x0022a400080011ff */
[----:B--2---:R-:W-:Y:S05]  /*9fc0*/  @!P0 NANOSLEEP.SYNCS 0x989680 ;  /* 0x009896800000895d */ /* 0x004fea0003900000 */
[----:B------:R-:W2:Y:S02]  /*9fd0*/  @!P0 SYNCS.PHASECHK.TRANS64 P0, [R0+URZ+0x60], R14 ;  /* 0x0000600e000085a7 */ /* 0x000ea400080010ff */
[----:B--2---:R-:W-:Y:S05]  /*9fe0*/  @!P0 BRA `(.L_x_182) ;  /* 0xfffffffc00f08947 */ /* 0x004fea000383ffff */
[----:B------:R-:W-:Y:S05]  /*9ff0*/  BRA `(.L_x_183) ;  /* 0xffffffac00147947 */ /* 0x000fea000383ffff */
.L_x_94:
[----:B------:R-:W-:Y:S07]  /*a000*/  MOV R0, UR7 ;  /* 0x0000000700007c02 */ /* 0x000fee0008000f00 */
.L_x_184:
[----:B-1----:R1:W2:Y:S02]  /*a010*/  SYNCS.PHASECHK.TRANS64.TRYWAIT P0, [R0+URZ+0x68], R14 ;  /* 0x0000680e000075a7 */ /* 0x0022a400080011ff */
[----:B--2---:R-:W-:Y:S05]  /*a020*/  @!P0 NANOSLEEP.SYNCS 0x989680 ;  /* 0x009896800000895d */ /* 0x004fea0003900000 */
[----:B------:R-:W2:Y:S02]  /*a030*/  @!P0 SYNCS.PHASECHK.TRANS64 P0, [R0+URZ+0x68], R14 ;  /* 0x0000680e000085a7 */ /* 0x000ea400080010ff */
[----:B--2---:R-:W-:Y:S05]  /*a040*/  @!P0 BRA `(.L_x_184) ;  /* 0xfffffffc00f08947 */ /* 0x004fea000383ffff */
[----:B------:R-:W-:Y:S05]  /*a050*/  BRA `(.L_x_185) ;  /* 0xffffffac00b47947 */ /* 0x000fea000383ffff */
.L_x_96:
[----:B------:R-:W-:-:S07]  /*a060*/  MOV R0, UR7 ;  /* 0x0000000700007c02 */ /* 0x000fce0008000f00 */
.L_x_186:
[----:B-1----:R1:W4:Y:S02]  /*a070*/  SYNCS.PHASECHK.TRANS64.TRYWAIT P0, [R0+URZ+0x50], R2 ;  /* 0x00005002000075a7 */ /* 0x00232400080011ff */
[----:B----4-:R-:W-:Y:S05]  /*a080*/  @!P0 NANOSLEEP.SYNCS 0x989680 ;  /* 0x009896800000895d */ /* 0x010fea0003900000 */
[----:B------:R-:W4:Y:S02]  /*a090*/  @!P0 SYNCS.PHASECHK.TRANS64 P0, [R0+URZ+0x50], R2 ;  /* 0x00005002000085a7 */ /* 0x000f2400080010ff */
[----:B----4-:R-:W-:Y:S05]  /*a0a0*/  @!P0 BRA `(.L_x_186) ;  /* 0xfffffffc00f08947 */ /* 0x010fea000383ffff */
[----:B------:R-:W-:Y:S05]  /*a0b0*/  BRA `(.L_x_187) ;  /* 0xffffffb0003c7947 */ /* 0x000fea000383ffff */
.L_x_97:
[----:B-1----:R-:W-:-:S07]  /*a0c0*/  MOV R0, UR7 ;  /* 0x0000000700007c02 */ /* 0x002fce0008000f00 */
.L_x_188:
[----:B-1----:R1:W4:Y:S02]  /*a0d0*/  SYNCS.PHASECHK.TRANS64.TRYWAIT P0, [R0+URZ+0x58], R2 ;  /* 0x00005802000075a7 */ /* 0x00232400080011ff */
[----:B----4-:R-:W-:Y:S05]  /*a0e0*/  @!P0 NANOSLEEP.SYNCS 0x989680 ;  /* 0x009896800000895d */ /* 0x010fea0003900000 */
[----:B------:R-:W4:Y:S02]  /*a0f0*/  @!P0 SYNCS.PHASECHK.TRANS64 P0, [R0+URZ+0x58], R2 ;  /* 0x00005802000085a7 */ /* 0x000f2400080010ff */
[----:B----4-:R-:W-:Y:S05]  /*a100*/  @!P0 BRA `(.L_x_188) ;  /* 0xfffffffc00f08947 */ /* 0x010fea000383ffff */
[----:B------:R-:W-:Y:S05]  /*a110*/  BRA `(.L_x_189) ;  /* 0xffffffb0002c7947 */ /* 0x000fea000383ffff */
.L_x_98:
[----:B-1----:R-:W-:-:S07]  /*a120*/  MOV R0, UR7 ;  /* 0x0000000700007c02 */ /* 0x002fce0008000f00 */
.L_x_190:
[----:B-1----:R1:W4:Y:S02]  /*a130*/  SYNCS.PHASECHK.TRANS64.TRYWAIT P0, [R0+URZ+0x60], R2 ;  /* 0x00006002000075a7 */ /* 0x00232400080011ff */
[----:B----4-:R-:W-:Y:S05]  /*a140*/  @!P0 NANOSLEEP.SYNCS 0x989680 ;  /* 0x009896800000895d */ /* 0x010fea0003900000 */
[----:B------:R-:W4:Y:S02]  /*a150*/  @!P0 SYNCS.PHASECHK.TRANS64 P0, [R0+URZ+0x60], R2 ;  /* 0x00006002000085a7 */ /* 0x000f2400080010ff */
[----:B----4-:R-:W-:Y:S05]  /*a160*/  @!P0 BRA `(.L_x_190) ;  /* 0xfffffffc00f08947 */ /* 0x010fea000383ffff */
[----:B------:R-:W-:Y:S05]  /*a170*/  BRA `(.L_x_191) ;  /* 0xffffffb0001c7947 */ /* 0x000fea000383ffff */
.L_x_100:
[----:B--2---:R2:W3:Y:S02]  /*a180*/  SYNCS.PHASECHK.TRANS64.TRYWAIT P0, [R0+URZ+0x80], R2 ;  /* 0x00008002000075a7 */ /* 0x0044e400080011ff */
[----:B---3--:R-:W-:Y:S05]  /*a190*/  @!P0 NANOSLEEP.SYNCS 0x989680 ;  /* 0x009896800000895d */ /* 0x008fea0003900000 */
[----:B------:R-:W3:Y:S02]  /*a1a0*/  @!P0 SYNCS.PHASECHK.TRANS64 P0, [R0+URZ+0x80], R2 ;  /* 0x00008002000085a7 */ /* 0x000ee400080010ff */
[----:B---3--:R-:W-:Y:S05]  /*a1b0*/  @!P0 BRA `(.L_x_100) ;  /* 0xfffffffc00f08947 */ /* 0x008fea000383ffff */
[----:B------:R-:W-:Y:S05]  /*a1c0*/  BRA `(.L_x_192) ;  /* 0xffffffb000f87947 */ /* 0x000fea000383ffff */
.L_x_111:
[----:B-1----:R-:W-:Y:S04]  /*a1d0*/  MOV R2, UR48 ;  /* 0x0000003000027c02 */ /* 0x002fe80008000f00 */
[----:B------:R1:W3:Y:S03]  /*a1e0*/  SYNCS.PHASECHK.TRANS64.TRYWAIT P1, [R2+URZ+0x30], R3 ;  /* 0x00003003020075a7 */ /* 0x0002e600080211ff */
[----:B---3--:R-:W-:Y:S05]  /*a1f0*/  @!P1 NANOSLEEP.SYNCS 0x989680 ;  /* 0x009896800000995d */ /* 0x008fea0003900000 */
[----:B------:R-:W3:Y:S02]  /*a200*/  @!P1 SYNCS.PHASECHK.TRANS64 P1, [R2+URZ+0x30], R3 ;  /* 0x00003003020095a7 */ /* 0x000ee400080210ff */
[----:B---3--:R-:W-:Y:S05]  /*a210*/  @!P1 BRA `(.L_x_111) ;  /* 0xfffffffc00ec9947 */ /* 0x008fea000383ffff */
[----:B------:R-:W-:Y:S05]  /*a220*/  BRA `(.L_x_110) ;  /* 0xffffffc000047947 */ /* 0x000fea000383ffff */
.L_x_113:
[----:B-1----:R1:W4:Y:S02]  /*a230*/  SYNCS.PHASECHK.TRANS64.TRYWAIT P0, [R112+URZ+0xa0], R0 ;  /* 0x0000a000700075a7 */ /* 0x00232400080011ff */
[----:B----4-:R-:W-:Y:S05]  /*a240*/  @!P0 NANOSLEEP.SYNCS 0x989680 ;  /* 0x009896800000895d */ /* 0x010fea0003900000 */
[----:B------:R-:W4:Y:S02]  /*a250*/  @!P0 SYNCS.PHASECHK.TRANS64 P0, [R112+URZ+0xa0], R0 ;  /* 0x0000a000700085a7 */ /* 0x000f2400080010ff */
[----:B----4-:R-:W-:Y:S05]  /*a260*/  @!P0 BRA `(.L_x_113) ;  /* 0xfffffffc00f08947 */ /* 0x010fea000383ffff */
[----:B------:R-:W-:Y:S05]  /*a270*/  BRA `(.L_x_112) ;  /* 0xffffffc0002c7947 */ /* 0x000fea000383ffff */
.L_x_122:
[----:B--2---:R2:W4:Y:S02]  /*a280*/  SYNCS.PHASECHK.TRANS64.TRYWAIT P0, [R2+URZ+0x30], R0 ;  /* 0x00003000020075a7 */ /* 0x00452400080011ff */
[----:B----4-:R-:W-:Y:S05]  /*a290*/  @!P0 NANOSLEEP.SYNCS 0x989680 ;  /* 0x009896800000895d */ /* 0x010fea0003900000 */
[----:B------:R-:W4:Y:S02]  /*a2a0*/  @!P0 SYNCS.PHASECHK.TRANS64 P0, [R2+URZ+0x30], R0 ;  /* 0x00003000020085a7 */ /* 0x000f2400080010ff */
[----:B----4-:R-:W-:Y:S05]  /*a2b0*/  @!P0 BRA `(.L_x_122) ;  /* 0xfffffffc00f08947 */ /* 0x010fea000383ffff */
[----:B------:R-:W-:Y:S05]  /*a2c0*/  BRA `(.L_x_121) ;  /* 0xffffffcc00187947 */ /* 0x000fea000383ffff */
.L_x_130:
[----:B--2---:R2:W4:Y:S02]  /*a2d0*/  SYNCS.PHASECHK.TRANS64.TRYWAIT P0, [R0+URZ+0x30], R6 ;  /* 0x00003006000075a7 */ /* 0x00452400080011ff */
[----:B----4-:R-:W-:Y:S05]  /*a2e0*/  @!P0 NANOSLEEP.SYNCS 0x989680 ;  /* 0x009896800000895d */ /* 0x010fea0003900000 */
[----:B------:R-:W4:Y:S02]  /*a2f0*/  @!P0 SYNCS.PHASECHK.TRANS64 P0, [R0+URZ+0x30], R6 ;  /* 0x00003006000085a7 */ /* 0x000f2400080010ff */
[----:B----4-:R-:W-:Y:S05]  /*a300*/  @!P0 BRA `(.L_x_130) ;  /* 0xfffffffc00f08947 */ /* 0x010fea000383ffff */
[----:B------:R-:W-:Y:S05]  /*a310*/  BRA `(.L_x_129) ;  /* 0xffffffd8002c7947 */ /* 0x000fea000383ffff */
.L_x_138:
[----:B--2---:R2:W4:Y:S02]  /*a320*/  SYNCS.PHASECHK.TRANS64.TRYWAIT P0, [R0+URZ+0x30], R5 ;  /* 0x00003005000075a7 */ /* 0x00452400080011ff */
[----:B----4-:R-:W-:Y:S05]  /*a330*/  @!P0 NANOSLEEP.SYNCS 0x989680 ;  /* 0x009896800000895d */ /* 0x010fea0003900000 */
[----:B------:R-:W4:Y:S02]  /*a340*/  @!P0 SYNCS.PHASECHK.TRANS64 P0, [R0+URZ+0x30], R5 ;  /* 0x00003005000085a7 */ /* 0x000f2400080010ff */
[----:B----4-:R-:W-:Y:S05]  /*a350*/  @!P0 BRA `(.L_x_138) ;  /* 0xfffffffc00f08947 */ /* 0x010fea000383ffff */
[----:B------:R-:W-:Y:S05]  /*a360*/  BRA `(.L_x_137) ;  /* 0xffffffe400407947 */ /* 0x000fea000383ffff */
        .weak           $__internal_0_$__cuda_sm10x_tcgen05_guardrail_trap_col_being_dealloced_not_returned_by_alloc
        .type           $__internal_0_$__cuda_sm10x_tcgen05_guardrail_trap_col_being_dealloced_not_returned_by_alloc,@function
        .size           $__internal_0_$__cuda_sm10x_tcgen05_guardrail_trap_col_being_dealloced_not_returned_by_alloc,($__internal_1_$__cuda_sm10x_tcgen05_guardrail_trap_phase_invalid_during_alloc - $__internal_0_$__cuda_sm10x_tcgen05_guardrail_trap_col_being_dealloced_not_returned_by_alloc)
$__internal_0_$__cuda_sm10x_tcgen05_guardrail_trap_col_being_dealloced_not_returned_by_alloc:
[----:B------:R-:W-:Y:S05]  /*a370*/  BPT.TRAP 0x1 ;  /* 0x000000040000795c */ /* 0x000fea0000300000 */
[----:B------:R-:W-:-:S04]  /*a380*/  HFMA2 R3, -RZ, RZ, 0, 0 ;  /* 0x00000000ff037431 */ /* 0x000fc800000001ff */
[----:B------:R-:W-:Y:S05]  /*a390*/  RET.REL.NODEC R2 `(_ZN7cutlass13device_kernelINS_4gemm6kernel13GemmUniversalIN4cute5tupleIJiiiiEEENS1_10collective13CollectiveMmaINS1_35MainloopSm100TmaUmmaWarpSpecializedILi3ELi2ELi4ENS5_IJNS4_1CILi2EEENSA_ILi1EEESC_EEEEENS5_IJNSA_ILi128EEENSA_ILi256EEENSA_ILi64EEEEEENS_6half_tENS5_IJlSC_lEEESJ_SK_NS4_8TiledMMAINS4_8MMA_AtomIJNS4_26SM100_MMA_F16BF16_2x1SM_SSISJ_SJ_fLi128ELi256ELNS4_4UMMA5MajorE0ELSP_0ELNSO_7ScaleInE0ELSQ_0EEEEEENS4_6LayoutINS5_IJSC_SC_SC_EEENS5_IJNSA_ILi0EEESV_SV_EEEEENS5_IJNS4_10UnderscoreESY_SY_EEEEENS4_18SM100_TMA_2SM_LOADENS4_14ComposedLayoutINS4_7SwizzleILi3ELi4ELi3EEENS4_18smem_ptr_flag_bitsILi16EEENST_INS5_IJNSA_ILi8EEESH_EEENS5_IJSH_SC_EEEEEEEvNS4_8identityES11_S1B_vS1C_EENS_8epilogue10collective18CollectiveEpilogueINS1E_23Sm100TmaWarpSpecializedILi4ELi2ELi32ELb1ELb0EEEJNS5_IJSH_SG_SH_EEENS5_IJNST_ISH_SC_EENST_INS5_IJNSA_ILi32EEESB_EEENS5_IJSC_SF_EEEEEEEESJ_SK_SJ_SK_NS1E_6fusion15FusionCallbacksIS1I_NS1Q_17LinearCombinationISJ_fSJ_fLNS_15FloatRoundStyleE2EEES1J_S1P_JEEENS4_5SM1004TMEM4LOAD26SM100_TMEM_LOAD_32dp32b32xENS4_13SM90_TMA_LOADENS12_INS13_ILi2ELi4ELi3EEES16_NST_INS5_IJS17_S1L_EEENS5_IJS1L_SC_EEEEEEENS4_39AutoVectorizingCopyWithAssumedAlignmentILi128EEENS4_14SM90_TMA_STOREES25_S27_S27_EEEvvEEEEvNT_6ParamsE) ;  /* 0xffffff5c02187950 */ /* 0x000fea0003c3ffff */
        .weak           $__internal_1_$__cuda_sm10x_tcgen05_guardrail_trap_phase_invalid_during_alloc
        .type           $__internal_1_$__cuda_sm10x_tcgen05_guardrail_trap_phase_invalid_during_alloc,@function
        .size           $__internal_1_$__cuda_sm10x_tcgen05_guardrail_trap_phase_invalid_during_alloc,($__internal_2_$__cuda_sm10x_tcgen05_guardrail_trap_unallocated_columns_being_dealloced - $__internal_1_$__cuda_sm10x_tcgen05_guardrail_trap_phase_invalid_during_alloc)
$__internal_1_$__cuda_sm10x_tcgen05_guardrail_trap_phase_invalid_during_alloc:
[----:B------:R-:W-:Y:S05]  /*a3a0*/  BPT.TRAP 0x1 ;  /* 0x000000040000795c */ /* 0x000fea0000300000 */
[----:B------:R-:W-:-:S04]  /*a3b0*/  MOV R3, 0x0 ;  /* 0x0000000000037802 */ /* 0x000fc80000000f00 */
[----:B------:R-:W-:Y:S05]  /*a3c0*/  RET.REL.NODEC R2 `(_ZN7cutlass13device_kernelINS_4gemm6kernel13GemmUniversalIN4cute5tupleIJiiiiEEENS1_10collective13CollectiveMmaINS1_35MainloopSm100TmaUmmaWarpSpecializedILi3ELi2ELi4ENS5_IJNS4_1CILi2EEENSA_ILi1EEESC_EEEEENS5_IJNSA_ILi128EEENSA_ILi256EEENSA_ILi64EEEEEENS_6half_tENS5_IJlSC_lEEESJ_SK_NS4_8TiledMMAINS4_8MMA_AtomIJNS4_26SM100_MMA_F16BF16_2x1SM_SSISJ_SJ_fLi128ELi256ELNS4_4UMMA5MajorE0ELSP_0ELNSO_7ScaleInE0ELSQ_0EEEEEENS4_6LayoutINS5_IJSC_SC_SC_EEENS5_IJNSA_ILi0EEESV_SV_EEEEENS5_IJNS4_10UnderscoreESY_SY_EEEEENS4_18SM100_TMA_2SM_LOADENS4_14ComposedLayoutINS4_7SwizzleILi3ELi4ELi3EEENS4_18smem_ptr_flag_bitsILi16EEENST_INS5_IJNSA_ILi8EEESH_EEENS5_IJSH_SC_EEEEEEEvNS4_8identityES11_S1B_vS1C_EENS_8epilogue10collective18CollectiveEpilogueINS1E_23Sm100TmaWarpSpecializedILi4ELi2ELi32ELb1ELb0EEEJNS5_IJSH_SG_SH_EEENS5_IJNST_ISH_SC_EENST_INS5_IJNSA_ILi32EEESB_EEENS5_IJSC_SF_EEEEEEEESJ_SK_SJ_SK_NS1E_6fusion15FusionCallbacksIS1I_NS1Q_17LinearCombinationISJ_fSJ_fLNS_15FloatRoundStyleE2EEES1J_S1P_JEEENS4_5SM1004TMEM4LOAD26SM100_TMEM_LOAD_32dp32b32xENS4_13SM90_TMA_LOADENS12_INS13_ILi2ELi4ELi3EEES16_NST_INS5_IJS17_S1L_EEENS5_IJS1L_SC_EEEEEEENS4_39AutoVectorizingCopyWithAssumedAlignmentILi128EEENS4_14SM90_TMA_STOREES25_S27_S27_EEEvvEEEEvNT_6ParamsE) ;  /* 0xffffff5c020c7950 */ /* 0x000fea0003c3ffff */
        .weak           $__internal_2_$__cuda_sm10x_tcgen05_guardrail_trap_unallocated_columns_being_dealloced
        .type           $__internal_2_$__cuda_sm10x_tcgen05_guardrail_trap_unallocated_columns_being_dealloced,@function
        .size           $__internal_2_$__cuda_sm10x_tcgen05_guardrail_trap_unallocated_columns_being_dealloced,(.L_x_194 - $__internal_2_$__cuda_sm10x_tcgen05_guardrail_trap_unallocated_columns_being_dealloced)
$__internal_2_$__cuda_sm10x_tcgen05_guardrail_trap_unallocated_columns_being_dealloced:
[----:B------:R-:W-:Y:S05]  /*a3d0*/  BPT.TRAP 0x1 ;  /* 0x000000040000795c */ /* 0x000fea0000300000 */
[----:B------:R-:W-:-:S04]  /*a3e0*/  HFMA2 R3, -RZ, RZ, 0, 0 ;  /* 0x00000000ff037431 */ /* 0x000fc800000001ff */
[----:B------:R-:W-:Y:S05]  /*a3f0*/  RET.REL.NODEC R2 `(_ZN7cutlass13device_kernelINS_4gemm6kernel13GemmUniversalIN4cute5tupleIJiiiiEEENS1_10collective13CollectiveMmaINS1_35MainloopSm100TmaUmmaWarpSpecializedILi3ELi2ELi4ENS5_IJNS4_1CILi2EEENSA_ILi1EEESC_EEEEENS5_IJNSA_ILi128EEENSA_ILi256EEENSA_ILi64EEEEEENS_6half_tENS5_IJlSC_lEEESJ_SK_NS4_8TiledMMAINS4_8MMA_AtomIJNS4_26SM100_MMA_F16BF16_2x1SM_SSISJ_SJ_fLi128ELi256ELNS4_4UMMA5MajorE0ELSP_0ELNSO_7ScaleInE0ELSQ_0EEEEEENS4_6LayoutINS5_IJSC_SC_SC_EEENS5_IJNSA_ILi0EEESV_SV_EEEEENS5_IJNS4_10UnderscoreESY_SY_EEEEENS4_18SM100_TMA_2SM_LOADENS4_14ComposedLayoutINS4_7SwizzleILi3ELi4ELi3EEENS4_18smem_ptr_flag_bitsILi16EEENST_INS5_IJNSA_ILi8EEESH_EEENS5_IJSH_SC_EEEEEEEvNS4_8identityES11_S1B_vS1C_EENS_8epilogue10collective18CollectiveEpilogueINS1E_23Sm100TmaWarpSpecializedILi4ELi2ELi32ELb1ELb0EEEJNS5_IJSH_SG_SH_EEENS5_IJNST_ISH_SC_EENST_INS5_IJNSA_ILi32EEESB_EEENS5_IJSC_SF_EEEEEEEESJ_SK_SJ_SK_NS1E_6fusion15FusionCallbacksIS1I_NS1Q_17LinearCombinationISJ_fSJ_fLNS_15FloatRoundStyleE2EEES1J_S1P_JEEENS4_5SM1004TMEM4LOAD26SM100_TMEM_LOAD_32dp32b32xENS4_13SM90_TMA_LOADENS12_INS13_ILi2ELi4ELi3EEES16_NST_INS5_IJS17_S1L_EEENS5_IJS1L_SC_EEEEEEENS4_39AutoVectorizingCopyWithAssumedAlignmentILi128EEENS4_14SM90_TMA_STOREES25_S27_S27_EEEvvEEEEvNT_6ParamsE) ;  /* 0xffffff5c02007950 */ /* 0x000fea0003c3ffff */
.L_x_193:
[----:B------:R-:W-:-:S00]  /*a400*/  BRA `(.L_x_193) ;  /* 0xfffffffc00fc7947 */ /* 0x000fc0000383ffff */
[----:B------:R-:W-:-:S00]  /*a410*/  NOP ;  /* 0x0000000000007918 */ /* 0x000fc00000000000 */
        /* <DEDUP_REMOVED lines=14> */
.L_x_194:


//--------------------- .nv.global.init           --------------------------
	.section	.nv.global.init,"aw",@progbits
.nv.global.init:
	.type		$str$27,@object
	.size		$str$27,($str$28 - $str$27)
$str$27:
        /*0000*/ 	.byte	0x28, 0x61, 0x64, 0x64, 0x72, 0x65, 0x73, 0x73, 0x20, 0x26, 0x20, 0x6d, 0x61, 0x73, 0x6b, 0x29
        /*0010*/ 	.byte	0x20, 0x3d, 0x3d, 0x20, 0x30, 0x00
	.type		$str$28,@object
	.size		$str$28,($str$26 - $str$28)
$str$28:
        /*0016*/ 	.byte	0x2f, 0x74, 0x6d, 0x70, 0x2f, 0x63, 0x75, 0x74, 0x6c, 0x61, 0x73, 0x73, 0x5f, 0x73, 0x77, 0x65
        /*0026*/ 	.byte	0x65, 0x70, 0x5f, 0x73, 0x72, 0x63, 0x2f, 0x69, 0x6e, 0x63, 0x6c, 0x75, 0x64, 0x65, 0x2f, 0x63
        /*0036*/ 	.byte	0x75, 0x74, 0x65, 0x2f, 0x70, 0x6f, 0x69, 0x6e, 0x74, 0x65, 0x72, 0x5f, 0x66, 0x6c, 0x61, 0x67
        /*0046*/ 	.byte	0x67, 0x65, 0x64, 0x2e, 0x68, 0x70, 0x70, 0x00
	.type		$str$26,@object
	.size		$str$26,($str$25 - $str$26)
$str$26:
        /*004e*/ 	.byte	0x2f, 0x74, 0x6d, 0x70, 0x2f, 0x63, 0x75, 0x74, 0x6c, 0x61, 0x73, 0x73, 0x5f, 0x73, 0x77, 0x65
        /*005e*/ 	.byte	0x65, 0x70, 0x5f, 0x73, 0x72, 0x63, 0x2f, 0x69, 0x6e, 0x63, 0x6c, 0x75, 0x64, 0x65, 0x2f, 0x63
        /*006e*/ 	.byte	0x75, 0x74, 0x65, 0x2f, 0x61, 0x74, 0x6f, 0x6d, 0x2f, 0x63, 0x6f, 0x70, 0x79, 0x5f, 0x74, 0x72
        /*007e*/ 	.byte	0x61, 0x69, 0x74, 0x73, 0x5f, 0x73, 0x6d, 0x31, 0x30, 0x30, 0x2e, 0x68, 0x70, 0x70, 0x00
	.type		$str$25,@object
	.size		$str$25,(__unnamed_1 - $str$25)
$str$25:
        /*008d*/ 	.byte	0x28, 0x28, 0x75, 0x69, 0x6e, 0x74, 0x33, 0x32, 0x5f, 0x74, 0x28, 0x74, 0x68, 0x72, 0x65, 0x61
        /*009d*/ 	.byte	0x64, 0x49, 0x64, 0x78, 0x2e, 0x78, 0x29, 0x20, 0x2f, 0x20, 0x33, 0x32, 0x29, 0x20, 0x25, 0x20
        /*00ad*/ 	.byte	0x34, 0x29, 0x20, 0x3d, 0x3d, 0x20, 0x28, 0x28, 0x28, 0x74, 0x6d, 0x65, 0x6d, 0x5f, 0x61, 0x64
        /*00bd*/ 	.byte	0x64, 0x72, 0x20, 0x3e, 0x3e, 0x20, 0x31, 0x36, 0x29, 0x20, 0x2f, 0x20, 0x33, 0x32, 0x29, 0x20
        /*00cd*/ 	.byte	0x25, 0x20, 0x34, 0x29, 0x00
	.type		__unnamed_1,@object
	.size		__unnamed_1,(__unnamed_2 - __unnamed_1)
__unnamed_1:
        /*00d2*/ 	.byte	0x61, 0x75, 0x74, 0x6f, 0x20, 0x63, 0x75, 0x74, 0x65, 0x3a, 0x3a, 0x61, 0x73, 0x5f, 0x70, 0x6f
        /* <DEDUP_REMOVED lines=24> */
        /*0262*/ 	.byte	0x39, 0x36, 0x3e, 0x3e, 0x3e, 0x3e, 0x5d, 0x00
	.type		__unnamed_2,@object
	.size		__unnamed_2,(.L_2 - __unnamed_2)
__unnamed_2:
        /* <DEDUP_REMOVED lines=42> */
        /*050a*/ 	.byte	0x3e, 0x3e, 0x5d, 0x00
.L_2:


//--------------------- .nv.shared._ZN7cutlass13device_kernelINS_4gemm6kernel13GemmUniversalIN4cute5tupleIJiiiiEEENS1_10collective13CollectiveMmaINS1_35MainloopSm100TmaUmmaWarpSpecializedILi3ELi2ELi4ENS5_IJNS4_1CILi2EEENSA_ILi1EEESC_EEEEENS5_IJNSA_ILi128EEENSA_ILi256EEENSA_ILi64EEEEEENS_6half_tENS5_IJlSC_lEEESJ_SK_NS4_8TiledMMAINS4_8MMA_AtomIJNS4_26SM100_MMA_F16BF16_2x1SM_SSISJ_SJ_fLi128ELi256ELNS4_4UMMA5MajorE0ELSP_0ELNSO_7ScaleInE0ELSQ_0EEEEEENS4_6LayoutINS5_IJSC_SC_SC_EEENS5_IJNSA_ILi0EEESV_SV_EEEEENS5_IJNS4_10UnderscoreESY_SY_EEEEENS4_18SM100_TMA_2SM_LOADENS4_14ComposedLayoutINS4_7SwizzleILi3ELi4ELi3EEENS4_18smem_ptr_flag_bitsILi16EEENST_INS5_IJNSA_ILi8EEESH_EEENS5_IJSH_SC_EEEEEEEvNS4_8identityES11_S1B_vS1C_EENS_8epilogue10collective18CollectiveEpilogueINS1E_23Sm100TmaWarpSpecializedILi4ELi2ELi32ELb1ELb0EEEJNS5_IJSH_SG_SH_EEENS5_IJNST_ISH_SC_EENST_INS5_IJNSA_ILi32EEESB_EEENS5_IJSC_SF_EEEEEEEESJ_SK_SJ_SK_NS1E_6fusion15FusionCallbacksIS1I_NS1Q_17LinearCombinationISJ_fSJ_fLNS_15FloatRoundStyleE2EEES1J_S1P_JEEENS4_5SM1004TMEM4LOAD26SM100_TMEM_LOAD_32dp32b32xENS4_13SM90_TMA_LOADENS12_INS13_ILi2ELi4ELi3EEES16_NST_INS5_IJS17_S1L_EEENS5_IJS1L_SC_EEEEEEENS4_39AutoVectorizingCopyWithAssumedAlignmentILi128EEENS4_14SM90_TMA_STOREES25_S27_S27_EEEvvEEEEvNT_6ParamsE --------------------------
	.section	.nv.shared._ZN7cutlass13device_kernelINS_4gemm6kernel13GemmUniversalIN4cute5tupleIJiiiiEEENS1_10collective13CollectiveMmaINS1_35MainloopSm100TmaUmmaWarpSpecializedILi3ELi2ELi4ENS5_IJNS4_1CILi2EEENSA_ILi1EEESC_EEEEENS5_IJNSA_ILi128EEENSA_ILi256EEENSA_ILi64EEEEEENS_6half_tENS5_IJlSC_lEEESJ_SK_NS4_8TiledMMAINS4_8MMA_AtomIJNS4_26SM100_MMA_F16BF16_2x1SM_SSISJ_SJ_fLi128ELi256ELNS4_4UMMA5MajorE0ELSP_0ELNSO_7ScaleInE0ELSQ_0EEEEEENS4_6LayoutINS5_IJSC_SC_SC_EEENS5_IJNSA_ILi0EEESV_SV_EEEEENS5_IJNS4_10UnderscoreESY_SY_EEEEENS4_18SM100_TMA_2SM_LOADENS4_14ComposedLayoutINS4_7SwizzleILi3ELi4ELi3EEENS4_18smem_ptr_flag_bitsILi16EEENST_INS5_IJNSA_ILi8EEESH_EEENS5_IJSH_SC_EEEEEEEvNS4_8identityES11_S1B_vS1C_EENS_8epilogue10collective18CollectiveEpilogueINS1E_23Sm100TmaWarpSpecializedILi4ELi2ELi32ELb1ELb0EEEJNS5_IJSH_SG_SH_EEENS5_IJNST_ISH_SC_EENST_INS5_IJNSA_ILi32EEESB_EEENS5_IJSC_SF_EEEEEEEESJ_SK_SJ_SK_NS1E_6fusion15FusionCallbacksIS1I_NS1Q_17LinearCombinationISJ_fSJ_fLNS_15FloatRoundStyleE2EEES1J_S1P_JEEENS4_5SM1004TMEM4LOAD26SM100_TMEM_LOAD_32dp32b32xENS4_13SM90_TMA_LOADENS12_INS13_ILi2ELi4ELi3EEES16_NST_INS5_IJS17_S1L_EEENS5_IJS1L_SC_EEEEEEENS4_39AutoVectorizingCopyWithAssumedAlignmentILi128EEENS4_14SM90_TMA_STOREES25_S27_S27_EEEvvEEEEvNT_6ParamsE,"aw",@nobits
	.sectionflags	@""
	.align	16
	.zero		1024


//--------------------- .nv.shared.reserved.0     --------------------------
	.section	.nv.shared.reserved.0,"aw",@nobits
	.weak		__nv_reservedSMEM_offset_0_alias
	.size		__nv_reservedSMEM_offset_0_alias, 0, 64
	.other		__nv_reservedSMEM_offset_0_alias,@"STO_CUDA_RESERVED_SHARED STV_DEFAULT"
__nv_reservedSMEM_offset_0_alias:
	.zero		0
.nv.shared.reserved.0:
	.zero		64
	.weak		__nv_reservedSMEM_tcgen05_partition
	.type		__nv_reservedSMEM_tcgen05_partition,@object
	.size		__nv_reservedSMEM_tcgen05_partition,(.L_0 - __nv_reservedSMEM_tcgen05_partition)
__nv_reservedSMEM_tcgen05_partition:
	.zero		32
.L_0:


//--------------------- .nv.global                --------------------------
	.section	.nv.global,"aw",@nobits
.nv.global:
	.type		_ZN39_INTERNAL_550b61ea_4_k_cu_11b03af6_69964cute1_E,@object
	.size		_ZN39_INTERNAL_550b61ea_4_k_cu_11b03af6_69964cute1_E,(_ZN39_INTERNAL_550b61ea_4_k_cu_11b03af6_69964cuda3std3__45__cpo6cbeginE - _ZN39_INTERNAL_550b61ea_4_k_cu_11b03af6_69964cute1_E)
_ZN39_INTERNAL_550b61ea_4_k_cu_11b03af6_69964cute1_E:
	.zero		1
	.type		_ZN39_INTERNAL_550b61ea_4_k_cu_11b03af6_69964cuda3std3__45__cpo6cbeginE,@object
	.size		_ZN39_INTERNAL_550b61ea_4_k_cu_11b03af6_69964cuda3std3__45__cpo6cbeginE,(_ZN39_INTERNAL_550b61ea_4_k_cu_11b03af6_69964cuda3std3__48in_placeE - _ZN39_INTERNAL_550b61ea_4_k_cu_11b03af6_69964cuda3std3__45__cpo6cbeginE)
_ZN39_INTERNAL_550b61ea_4_k_cu_11b03af6_69964cuda3std3__45__cpo6cbeginE:
	.zero		1
	.type		_ZN39_INTERNAL_550b61ea_4_k_cu_11b03af6_69964cuda3std3__48in_placeE,@object
	.size		_ZN39_INTERNAL_550b61ea_4_k_cu_11b03af6_69964cuda3std3__48in_placeE,(_ZN39_INTERNAL_550b61ea_4_k_cu_11b03af6_69964cuda3std6ranges3__45__cpo9iter_moveE - _ZN39_INTERNAL_550b61ea_4_k_cu_11b03af6_69964cuda3std3__48in_placeE)
_ZN39_INTERNAL_550b61ea_4_k_cu_11b03af6_69964cuda3std3__48in_placeE:
	.zero		1
	.type		_ZN39_INTERNAL_550b61ea_4_k_cu_11b03af6_69964cuda3std6ranges3__45__cpo9iter_moveE,@object
	.size		_ZN39_INTERNAL_550b61ea_4_k_cu_11b03af6_69964cuda3std6ranges3__45__cpo9iter_moveE,(_ZN39_INTERNAL_550b61ea_4_k_cu_11b03af6_69964cuda3std3__45__cpo5beginE - _ZN39_INTERNAL_550b61ea_4_k_cu_11b03af6_69964cuda3std6ranges3__45__cpo9iter_moveE)
_ZN39_INTERNAL_550b61ea_4_k_cu_11b03af6_69964cuda3std6ranges3__45__cpo9iter_moveE:
	.zero		1
	.type		_ZN39_INTERNAL_550b61ea_4_k_cu_11b03af6_69964cuda3std3__45__cpo5beginE,@object
	.size		_ZN39_INTERNAL_550b61ea_4_k_cu_11b03af6_69964cuda3std3__45__cpo5beginE,(_ZN39_INTERNAL_550b61ea_4_k_cu_11b03af6_69964cuda3std3__441_GLOBAL__N__550b61ea_4_k_cu_11b03af6_69966ignoreE - _ZN39_INTERNAL_550b61ea_4_k_cu_11b03af6_69964cuda3std3__45__cpo5beginE)
_ZN39_INTERNAL_550b61ea_4_k_cu_11b03af6_69964cuda3std3__45__cpo5beginE:
	.zero		1
	.type		_ZN39_INTERNAL_550b61ea_4_k_cu_11b03af6_69964cuda3std3__441_GLOBAL__N__550b61ea_4_k_cu_11b03af6_69966ignoreE,@object
	.size		_ZN39_INTERNAL_550b61ea_4_k_cu_11b03af6_69964cuda3std3__441_GLOBAL__N__550b61ea_4_k_cu_11b03af6_69966ignoreE,(_ZN39_INTERNAL_550b61ea_4_k_cu_11b03af6_69964cute7productE - _ZN39_INTERNAL_550b61ea_4_k_cu_11b03af6_69964cuda3std3__441_GLOBAL__N__550b61ea_4_k_cu_11b03af6_69966ignoreE)
_ZN39_INTERNAL_550b61ea_4_k_cu_11b03af6_69964cuda3std3__441_GLOBAL__N__550b61ea_4_k_cu_11b03af6_69966ignoreE:
	.zero		1
	.type		_ZN39_INTERNAL_550b61ea_4_k_cu_11b03af6_69964cute7productE,@object
	.size		_ZN39_INTERNAL_550b61ea_4_k_cu_11b03af6_69964cute7productE,(_ZN39_INTERNAL_550b61ea_4_k_cu_11b03af6_69964cuda3std3__45__cpo3endE - _ZN39_INTERNAL_550b61ea_4_k_cu_11b03af6_69964cute7productE)
_ZN39_INTERNAL_550b61ea_4_k_cu_11b03af6_69964cute7productE:
	.zero		1
	.type		_ZN39_INTERNAL_550b61ea_4_k_cu_11b03af6_69964cuda3std3__45__cpo3endE,@object
	.size		_ZN39_INTERNAL_550b61ea_4_k_cu_11b03af6_69964cuda3std3__45__cpo3endE,(_ZN39_INTERNAL_550b61ea_4_k_cu_11b03af6_69964cuda3std3__419piecewise_constructE - _ZN39_INTERNAL_550b61ea_4_k_cu_11b03af6_69964cuda3std3__45__cpo3endE)
_ZN39_INTERNAL_550b61ea_4_k_cu_11b03af6_69964cuda3std3__45__cpo3endE:
	.zero		1
	.type		_ZN39_INTERNAL_550b61ea_4_k_cu_11b03af6_69964cuda3std3__419piecewise_constructE,@object
	.size		_ZN39_INTERNAL_550b61ea_4_k_cu_11b03af6_69964cuda3std3__419piecewise_constructE,(_ZN39_INTERNAL_550b61ea_4_k_cu_11b03af6_69964cuda3std3__45__cpo4cendE - _ZN39_INTERNAL_550b61ea_4_k_cu_11b03af6_69964cuda3std3__419piecewise_constructE)
_ZN39_INTERNAL_550b61ea_4_k_cu_11b03af6_69964cuda3std3__419piecewise_constructE:
	.zero		1
	.type		_ZN39_INTERNAL_550b61ea_4_k_cu_11b03af6_69964cuda3std3__45__cpo4cendE,@object
	.size		_ZN39_INTERNAL_550b61ea_4_k_cu_11b03af6_69964cuda3std3__45__cpo4cendE,(_ZN39_INTERNAL_550b61ea_4_k_cu_11b03af6_69964cuda3std6ranges3__45__cpo4swapE - _ZN39_INTERNAL_550b61ea_4_k_cu_11b03af6_69964cuda3std3__45__cpo4cendE)
_ZN39_INTERNAL_550b61ea_4_k_cu_11b03af6_69964cuda3std3__45__cpo4cendE:
	.zero		1
	.type		_ZN39_INTERNAL_550b61ea_4_k_cu_11b03af6_69964cuda3std6ranges3__45__cpo4swapE,@object
	.size		_ZN39_INTERNAL_550b61ea_4_k_cu_11b03af6_69964cuda3std6ranges3__45__cpo4swapE,(.L_10 - _ZN39_INTERNAL_550b61ea_4_k_cu_11b03af6_69964cuda3std6ranges3__45__cpo4swapE)
_ZN39_INTERNAL_550b61ea_4_k_cu_11b03af6_69964cuda3std6ranges3__45__cpo4swapE:
	.zero		1
.L_10:


//--------------------- .nv.constant0._ZN7cutlass13device_kernelINS_4gemm6kernel13GemmUniversalIN4cute5tupleIJiiiiEEENS1_10collective13CollectiveMmaINS1_35MainloopSm100TmaUmmaWarpSpecializedILi3ELi2ELi4ENS5_IJNS4_1CILi2EEENSA_ILi1EEESC_EEEEENS5_IJNSA_ILi128EEENSA_ILi256EEENSA_ILi64EEEEEENS_6half_tENS5_IJlSC_lEEESJ_SK_NS4_8TiledMMAINS4_8MMA_AtomIJNS4_26SM100_MMA_F16BF16_2x1SM_SSISJ_SJ_fLi128ELi256ELNS4_4UMMA5MajorE0ELSP_0ELNSO_7ScaleInE0ELSQ_0EEEEEENS4_6LayoutINS5_IJSC_SC_SC_EEENS5_IJNSA_ILi0EEESV_SV_EEEEENS5_IJNS4_10UnderscoreESY_SY_EEEEENS4_18SM100_TMA_2SM_LOADENS4_14ComposedLayoutINS4_7SwizzleILi3ELi4ELi3EEENS4_18smem_ptr_flag_bitsILi16EEENST_INS5_IJNSA_ILi8EEESH_EEENS5_IJSH_SC_EEEEEEEvNS4_8identityES11_S1B_vS1C_EENS_8epilogue10collective18CollectiveEpilogueINS1E_23Sm100TmaWarpSpecializedILi4ELi2ELi32ELb1ELb0EEEJNS5_IJSH_SG_SH_EEENS5_IJNST_ISH_SC_EENST_INS5_IJNSA_ILi32EEESB_EEENS5_IJSC_SF_EEEEEEEESJ_SK_SJ_SK_NS1E_6fusion15FusionCallbacksIS1I_NS1Q_17LinearCombinationISJ_fSJ_fLNS_15FloatRoundStyleE2EEES1J_S1P_JEEENS4_5SM1004TMEM4LOAD26SM100_TMEM_LOAD_32dp32b32xENS4_13SM90_TMA_LOADENS12_INS13_ILi2ELi4ELi3EEES16_NST_INS5_IJS17_S1L_EEENS5_IJS1L_SC_EEEEEEENS4_39AutoVectorizingCopyWithAssumedAlignmentILi128EEENS4_14SM90_TMA_STOREES25_S27_S27_EEEvvEEEEvNT_6ParamsE --------------------------
	.section	.nv.constant0._ZN7cutlass13device_kernelINS_4gemm6kernel13GemmUniversalIN4cute5tupleIJiiiiEEENS1_10collective13CollectiveMmaINS1_35MainloopSm100TmaUmmaWarpSpecializedILi3ELi2ELi4ENS5_IJNS4_1CILi2EEENSA_ILi1EEESC_EEEEENS5_IJNSA_ILi128EEENSA_ILi256EEENSA_ILi64EEEEEENS_6half_tENS5_IJlSC_lEEESJ_SK_NS4_8TiledMMAINS4_8MMA_AtomIJNS4_26SM100_MMA_F16BF16_2x1SM_SSISJ_SJ_fLi128ELi256ELNS4_4UMMA5MajorE0ELSP_0ELNSO_7ScaleInE0ELSQ_0EEEEEENS4_6LayoutINS5_IJSC_SC_SC_EEENS5_IJNSA_ILi0EEESV_SV_EEEEENS5_IJNS4_10UnderscoreESY_SY_EEEEENS4_18SM100_TMA_2SM_LOADENS4_14ComposedLayoutINS4_7SwizzleILi3ELi4ELi3EEENS4_18smem_ptr_flag_bitsILi16EEENST_INS5_IJNSA_ILi8EEESH_EEENS5_IJSH_SC_EEEEEEEvNS4_8identityES11_S1B_vS1C_EENS_8epilogue10collective18CollectiveEpilogueINS1E_23Sm100TmaWarpSpecializedILi4ELi2ELi32ELb1ELb0EEEJNS5_IJSH_SG_SH_EEENS5_IJNST_ISH_SC_EENST_INS5_IJNSA_ILi32EEESB_EEENS5_IJSC_SF_EEEEEEEESJ_SK_SJ_SK_NS1E_6fusion15FusionCallbacksIS1I_NS1Q_17LinearCombinationISJ_fSJ_fLNS_15FloatRoundStyleE2EEES1J_S1P_JEEENS4_5SM1004TMEM4LOAD26SM100_TMEM_LOAD_32dp32b32xENS4_13SM90_TMA_LOADENS12_INS13_ILi2ELi4ELi3EEES16_NST_INS5_IJS17_S1L_EEENS5_IJS1L_SC_EEEEEEENS4_39AutoVectorizingCopyWithAssumedAlignmentILi128EEENS4_14SM90_TMA_STOREES25_S27_S27_EEEvvEEEEvNT_6ParamsE,"a",@progbits
	.sectionflags	@""
	.align	4
.nv.constant0._ZN7cutlass13device_kernelINS_4gemm6kernel13GemmUniversalIN4cute5tupleIJiiiiEEENS1_10collective13CollectiveMmaINS1_35MainloopSm100TmaUmmaWarpSpecializedILi3ELi2ELi4ENS5_IJNS4_1CILi2EEENSA_ILi1EEESC_EEEEENS5_IJNSA_ILi128EEENSA_ILi256EEENSA_ILi64EEEEEENS_6half_tENS5_IJlSC_lEEESJ_SK_NS4_8TiledMMAINS4_8MMA_AtomIJNS4_26SM100_MMA_F16BF16_2x1SM_SSISJ_SJ_fLi128ELi256ELNS4_4UMMA5MajorE0ELSP_0ELNSO_7ScaleInE0ELSQ_0EEEEEENS4_6LayoutINS5_IJSC_SC_SC_EEENS5_IJNSA_ILi0EEESV_SV_EEEEENS5_IJNS4_10UnderscoreESY_SY_EEEEENS4_18SM100_TMA_2SM_LOADENS4_14ComposedLayoutINS4_7SwizzleILi3ELi4ELi3EEENS4_18smem_ptr_flag_bitsILi16EEENST_INS5_IJNSA_ILi8EEESH_EEENS5_IJSH_SC_EEEEEEEvNS4_8identityES11_S1B_vS1C_EENS_8epilogue10collective18CollectiveEpilogueINS1E_23Sm100TmaWarpSpecializedILi4ELi2ELi32ELb1ELb0EEEJNS5_IJSH_SG_SH_EEENS5_IJNST_ISH_SC_EENST_INS5_IJNSA_ILi32EEESB_EEENS5_IJSC_SF_EEEEEEEESJ_SK_SJ_SK_NS1E_6fusion15FusionCallbacksIS1I_NS1Q_17LinearCombinationISJ_fSJ_fLNS_15FloatRoundStyleE2EEES1J_S1P_JEEENS4_5SM1004TMEM4LOAD26SM100_TMEM_LOAD_32dp32b32xENS4_13SM90_TMA_LOADENS12_INS13_ILi2ELi4ELi3EEES16_NST_INS5_IJS17_S1L_EEENS5_IJS1L_SC_EEEEEEENS4_39AutoVectorizingCopyWithAssumedAlignmentILi128EEENS4_14SM90_TMA_STOREES25_S27_S27_EEEvvEEEEvNT_6ParamsE:
	.zero		2944


//--------------------- SYMBOLS --------------------------

	.type		.nv.reservedSmem.offset0,@object
	.size		.nv.reservedSmem.offset0,0x4
	.type		.nv.reservedSmem.cap,@object
	.size		.nv.reservedSmem.cap,0x4
	.type		__assertfail,@function
